	.target	sm_90a

	.elftype	@"ET_EXEC"


//--------------------- .note.nv.tkinfo           --------------------------
	.section	.note.nv.tkinfo,"",@"SHT_NOTE"
	.sectionflags	@"SHF_NOTE_NV_TKINFO"
	.tkinfo
        /*0018*/ 	.word	0x00000002
        /*0030*/ 	.string	""
        /*0030*/ 	.string	"ptxas"
        /*0030*/ 	.string	"Cuda compilation tools, release 13.0, V13.0.88"
        /*0030*/ 	.string	"Build cuda_13.0.r13.0/compiler.36424714_0"
        /*0030*/ 	.string	"-arch sm_90a -m 64 "



//--------------------- .note.nv.cuinfo           --------------------------
	.section	.note.nv.cuinfo,"",@"SHT_NOTE"
	.sectionflags	@"SHF_NOTE_NV_CUINFO"
        /*0018*/ 	.short	0x0002
        /*001a*/ 	.short	0x005a
        /*001c*/ 	.short	0x0082
	.zero		2


//--------------------- .nv.info                  --------------------------
	.section	.nv.info,"",@"SHT_CUDA_INFO"
	.align	4


	//----- nvinfo : EIATTR_REGCOUNT
	.align		4
        /*0000*/ 	.byte	0x04, 0x2f
        /*0002*/ 	.short	(.L_15 - .L_14)
	.align		4
.L_14:
        /*0004*/ 	.word	index@(_ZN7cutlass13device_kernelINS_4gemm6kernel13GemmUniversalIN4cute5tupleIJiiiiEEENS1_10collective13CollectiveMmaINS1_34MainloopSm90TmaGmmaWarpSpecializedILi20ENS5_IJNS4_1CILi1EEESB_SB_EEENS1_32KernelTmaWarpSpecializedPingpongEEENS5_IJNSA_ILi64EEENSA_ILi112EEENSA_ILi32EEEEEENS_6half_tENS5_IJlSB_lEEESJ_SK_NS4_8TiledMMAINS4_8MMA_AtomIJNS4_4SM904GMMA25MMA_64x16x16_F32F16F16_SSILNSO_5MajorE0ELSQ_0ELNSO_7ScaleInE1ELSR_1EEEEEENS4_6LayoutISC_NS5_IJNSA_ILi0EEESV_SV_EEEEENS5_IJNS4_10UnderscoreESY_SY_EEEEENS4_13SM90_TMA_LOADENS4_14ComposedLayoutINS4_7SwizzleILi2ELi4ELi3EEENS4_18smem_ptr_flag_bitsILi16EEENSU_INS5_IJNSA_ILi8EEESH_EEENS5_IJSH_SB_EEEEEEEvNS4_8identityES11_S1B_vS1C_EENS_8epilogue10collective6detail29Sm90TmaWarpSpecializedAdapterINS1F_15DefaultEpilogueISJ_SK_SK_NS1E_6thread17LinearCombinationISJ_Li1EffLNS1J_9ScaleType4KindE0ELNS_15FloatRoundStyleE2ESJ_EENS1_15EpilogueDefaultEEEEEvvEEEEvNT_6ParamsE)
        /*0008*/ 	.word	0x000000a8


	//----- nvinfo : EIATTR_FRAME_SIZE
	.align		4
.L_15:
        /*000c*/ 	.byte	0x04, 0x11
        /*000e*/ 	.short	(.L_17 - .L_16)
	.align		4
.L_16:
        /*0010*/ 	.word	index@(_ZN7cutlass13device_kernelINS_4gemm6kernel13GemmUniversalIN4cute5tupleIJiiiiEEENS1_10collective13CollectiveMmaINS1_34MainloopSm90TmaGmmaWarpSpecializedILi20ENS5_IJNS4_1CILi1EEESB_SB_EEENS1_32KernelTmaWarpSpecializedPingpongEEENS5_IJNSA_ILi64EEENSA_ILi112EEENSA_ILi32EEEEEENS_6half_tENS5_IJlSB_lEEESJ_SK_NS4_8TiledMMAINS4_8MMA_AtomIJNS4_4SM904GMMA25MMA_64x16x16_F32F16F16_SSILNSO_5MajorE0ELSQ_0ELNSO_7ScaleInE1ELSR_1EEEEEENS4_6LayoutISC_NS5_IJNSA_ILi0EEESV_SV_EEEEENS5_IJNS4_10UnderscoreESY_SY_EEEEENS4_13SM90_TMA_LOADENS4_14ComposedLayoutINS4_7SwizzleILi2ELi4ELi3EEENS4_18smem_ptr_flag_bitsILi16EEENSU_INS5_IJNSA_ILi8EEESH_EEENS5_IJSH_SB_EEEEEEEvNS4_8identityES11_S1B_vS1C_EENS_8epilogue10collective6detail29Sm90TmaWarpSpecializedAdapterINS1F_15DefaultEpilogueISJ_SK_SK_NS1E_6thread17LinearCombinationISJ_Li1EffLNS1J_9ScaleType4KindE0ELNS_15FloatRoundStyleE2ESJ_EENS1_15EpilogueDefaultEEEEEvvEEEEvNT_6ParamsE)
        /*0014*/ 	.word	0x00000008


	//----- nvinfo : EIATTR_MIN_STACK_SIZE
	.align		4
.L_17:
        /*0018*/ 	.byte	0x04, 0x12
        /*001a*/ 	.short	(.L_19 - .L_18)
	.align		4
.L_18:
        /*001c*/ 	.word	index@(_ZN7cutlass13device_kernelINS_4gemm6kernel13GemmUniversalIN4cute5tupleIJiiiiEEENS1_10collective13CollectiveMmaINS1_34MainloopSm90TmaGmmaWarpSpecializedILi20ENS5_IJNS4_1CILi1EEESB_SB_EEENS1_32KernelTmaWarpSpecializedPingpongEEENS5_IJNSA_ILi64EEENSA_ILi112EEENSA_ILi32EEEEEENS_6half_tENS5_IJlSB_lEEESJ_SK_NS4_8TiledMMAINS4_8MMA_AtomIJNS4_4SM904GMMA25MMA_64x16x16_F32F16F16_SSILNSO_5MajorE0ELSQ_0ELNSO_7ScaleInE1ELSR_1EEEEEENS4_6LayoutISC_NS5_IJNSA_ILi0EEESV_SV_EEEEENS5_IJNS4_10UnderscoreESY_SY_EEEEENS4_13SM90_TMA_LOADENS4_14ComposedLayoutINS4_7SwizzleILi2ELi4ELi3EEENS4_18smem_ptr_flag_bitsILi16EEENSU_INS5_IJNSA_ILi8EEESH_EEENS5_IJSH_SB_EEEEEEEvNS4_8identityES11_S1B_vS1C_EENS_8epilogue10collective6detail29Sm90TmaWarpSpecializedAdapterINS1F_15DefaultEpilogueISJ_SK_SK_NS1E_6thread17LinearCombinationISJ_Li1EffLNS1J_9ScaleType4KindE0ELNS_15FloatRoundStyleE2ESJ_EENS1_15EpilogueDefaultEEEEEvvEEEEvNT_6ParamsE)
        /*0020*/ 	.word	0x00000008
.L_19:


//--------------------- .nv.compat                --------------------------
	.section	.nv.compat,"",@"SHT_CUDA_COMPAT_INFO"
	.align	4
        /*0000*/ 	.byte	0x02, 0x09, 0x01, 0x00, 0x02, 0x02, 0x04, 0x00, 0x02, 0x05, 0x05, 0x00, 0x03, 0x07, 0x01, 0x01
        /*0010*/ 	.byte	0x02, 0x03, 0x01, 0x00, 0x02, 0x06, 0x01, 0x00, 0x04, 0x0b, 0x08, 0x00, 0x00, 0x00, 0x00, 0x00
        /*0020*/ 	.byte	0x00, 0x00, 0x00, 0x00


//--------------------- .nv.info._ZN7cutlass13device_kernelINS_4gemm6kernel13GemmUniversalIN4cute5tupleIJiiiiEEENS1_10collective13CollectiveMmaINS1_34MainloopSm90TmaGmmaWarpSpecializedILi20ENS5_IJNS4_1CILi1EEESB_SB_EEENS1_32KernelTmaWarpSpecializedPingpongEEENS5_IJNSA_ILi64EEENSA_ILi112EEENSA_ILi32EEEEEENS_6half_tENS5_IJlSB_lEEESJ_SK_NS4_8TiledMMAINS4_8MMA_AtomIJNS4_4SM904GMMA25MMA_64x16x16_F32F16F16_SSILNSO_5MajorE0ELSQ_0ELNSO_7ScaleInE1ELSR_1EEEEEENS4_6LayoutISC_NS5_IJNSA_ILi0EEESV_SV_EEEEENS5_IJNS4_10UnderscoreESY_SY_EEEEENS4_13SM90_TMA_LOADENS4_14ComposedLayoutINS4_7SwizzleILi2ELi4ELi3EEENS4_18smem_ptr_flag_bitsILi16EEENSU_INS5_IJNSA_ILi8EEESH_EEENS5_IJSH_SB_EEEEEEEvNS4_8identityES11_S1B_vS1C_EENS_8epilogue10collective6detail29Sm90TmaWarpSpecializedAdapterINS1F_15DefaultEpilogueISJ_SK_SK_NS1E_6thread17LinearCombinationISJ_Li1EffLNS1J_9ScaleType4KindE0ELNS_15FloatRoundStyleE2ESJ_EENS1_15EpilogueDefaultEEEEEvvEEEEvNT_6ParamsE --------------------------
	.section	.nv.info._ZN7cutlass13device_kernelINS_4gemm6kernel13GemmUniversalIN4cute5tupleIJiiiiEEENS1_10collective13CollectiveMmaINS1_34MainloopSm90TmaGmmaWarpSpecializedILi20ENS5_IJNS4_1CILi1EEESB_SB_EEENS1_32KernelTmaWarpSpecializedPingpongEEENS5_IJNSA_ILi64EEENSA_ILi112EEENSA_ILi32EEEEEENS_6half_tENS5_IJlSB_lEEESJ_SK_NS4_8TiledMMAINS4_8MMA_AtomIJNS4_4SM904GMMA25MMA_64x16x16_F32F16F16_SSILNSO_5MajorE0ELSQ_0ELNSO_7ScaleInE1ELSR_1EEEEEENS4_6LayoutISC_NS5_IJNSA_ILi0EEESV_SV_EEEEENS5_IJNS4_10UnderscoreESY_SY_EEEEENS4_13SM90_TMA_LOADENS4_14ComposedLayoutINS4_7SwizzleILi2ELi4ELi3EEENS4_18smem_ptr_flag_bitsILi16EEENSU_INS5_IJNSA_ILi8EEESH_EEENS5_IJSH_SB_EEEEEEEvNS4_8identityES11_S1B_vS1C_EENS_8epilogue10collective6detail29Sm90TmaWarpSpecializedAdapterINS1F_15DefaultEpilogueISJ_SK_SK_NS1E_6thread17LinearCombinationISJ_Li1EffLNS1J_9ScaleType4KindE0ELNS_15FloatRoundStyleE2ESJ_EENS1_15EpilogueDefaultEEEEEvvEEEEvNT_6ParamsE,"",@"SHT_CUDA_INFO"
	.sectionflags	@""
	.align	4


	//----- nvinfo : EIATTR_CUDA_API_VERSION
	.align		4
        /*0000*/ 	.byte	0x04, 0x37
        /*0002*/ 	.short	(.L_21 - .L_20)
.L_20:
        /*0004*/ 	.word	0x00000082


	//----- nvinfo : EIATTR_KPARAM_INFO
	.align		4
.L_21:
        /*0008*/ 	.byte	0x04, 0x17
        /*000a*/ 	.short	(.L_23 - .L_22)
.L_22:
        /*000c*/ 	.word	0x00000000
        /*0010*/ 	.short	0x0000
        /*0012*/ 	.short	0x0070
        /*0014*/ 	.byte	0x00, 0xf0, 0x01, 0x10


	//----- nvinfo : EIATTR_SPARSE_MMA_MASK
	.align		4
.L_23:
        /*0018*/ 	.byte	0x03, 0x50
        /*001a*/ 	.short	0x0000


	//----- nvinfo : EIATTR_MAXREG_COUNT
	.align		4
        /*001c*/ 	.byte	0x03, 0x1b
        /*001e*/ 	.short	0x00a8


	//----- nvinfo : EIATTR_NUM_BARRIERS
	.align		4
        /*0020*/ 	.byte	0x02, 0x4c
        /*0022*/ 	.byte	0x01
	.zero		1


	//----- nvinfo : EIATTR_EXTERNS
	.align		4
        /*0024*/ 	.byte	0x04, 0x0f
        /*0026*/ 	.short	(.L_25 - .L_24)


	//   ....[0]....
	.align		4
.L_24:
        /*0028*/ 	.word	index@(__assertfail)


	//----- nvinfo : EIATTR_ANNOTATIONS
	.align		4
.L_25:
        /*002c*/ 	.byte	0x04, 0x55
        /*002e*/ 	.short	(.L_27 - .L_26)


	//   ....[0]....
.L_26:
        /*0030*/ 	.word	0x00000001
        /*0034*/ 	.byte	0x00, 0x0d, 0x00, 0x00, 0x01, 0x00, 0x00, 0x00, 0xc0, 0x65, 0x00, 0x00, 0x01, 0x00, 0x00, 0x00
        /*0044*/ 	.byte	0xd0, 0x71, 0x00, 0x00


	//----- nvinfo : EIATTR_MERCURY_ISA_VERSION
	.align		4
.L_27:
        /*0048*/ 	.byte	0x03, 0x5f
        /*004a*/ 	.short	0x0101


	//----- nvinfo : EIATTR_INT_WARP_WIDE_INSTR_OFFSETS
	.align		4
        /*004c*/ 	.byte	0x04, 0x31
        /*004e*/ 	.short	(.L_29 - .L_28)


	//   ....[0]....
.L_28:
        /*0050*/ 	.word	0x00000610


	//   ....[1]....
        /*0054*/ 	.word	0x00000630


	//   ....[2]....
        /*0058*/ 	.word	0x000006b0


	//   ....[3]....
        /*005c*/ 	.word	0x000006c0


	//   ....[4]....
        /*0060*/ 	.word	0x000006d0


	//   ....[5]....
        /*0064*/ 	.word	0x000006f0


	//   ....[6]....
        /*0068*/ 	.word	0x00000780


	//   ....[7]....
        /*006c*/ 	.word	0x000007a0


	//----- nvinfo : EIATTR_COOP_GROUP_MASK_REGIDS
	.align		4
.L_29:
        /*0070*/ 	.byte	0x04, 0x29
        /*0072*/ 	.short	(.L_31 - .L_30)


	//   ....[0]....
.L_30:
        /*0074*/ 	.word	0xffffffff


	//   ....[1]....
        /*0078*/ 	.word	0xffffffff


	//   ....[2]....
        /*007c*/ 	.word	0xffffffff


	//   ....[3]....
        /*0080*/ 	.word	0xffffffff


	//   ....[4]....
        /*0084*/ 	.word	0xffffffff


	//   ....[5]....
        /*0088*/ 	.word	0xffffffff


	//----- nvinfo : EIATTR_COOP_GROUP_INSTR_OFFSETS
	.align		4
.L_31:
        /*008c*/ 	.byte	0x04, 0x28
        /*008e*/ 	.short	(.L_33 - .L_32)


	//   ....[0]....
.L_32:
        /*0090*/ 	.word	0x00000070


	//   ....[1]....
        /*0094*/ 	.word	0x00000080


	//   ....[2]....
        /*0098*/ 	.word	0x00000140


	//   ....[3]....
        /*009c*/ 	.word	0x00000500


	//   ....[4]....
        /*00a0*/ 	.word	0x00000540


	//   ....[5]....
        /*00a4*/ 	.word	0x00000590


	//----- nvinfo : EIATTR_REG_RECONFIG
	.align		4
.L_33:
        /*00a8*/ 	.byte	0x01, 0x54
	.zero		2


	//----- nvinfo : EIATTR_SYSCALL_OFFSETS
	.align		4
        /*00ac*/ 	.byte	0x04, 0x46
        /*00ae*/ 	.short	(.L_35 - .L_34)


	//   ....[0]....
.L_34:
        /*00b0*/ 	.word	0x00001830


	//----- nvinfo : EIATTR_MBARRIER_INSTR_OFFSETS
	.align		4
.L_35:
        /*00b4*/ 	.byte	0x04, 0x39
        /*00b6*/ 	.short	(.L_37 - .L_36)


	//   ....[0]....
.L_36:
        /*00b8*/ 	.word	0x00000260
        /*00bc*/ 	.word	0x000000ff
        /*00c0*/ 	.word	0x00000000
        /*00c4*/ 	.short	0x0100
        /*00c6*/ 	.byte	0x08
	.zero		1


	//   ....[1]....
        /*00c8*/ 	.word	0x00000270
        /*00cc*/ 	.word	0x000000ff
        /*00d0*/ 	.word	0x000000a0
        /*00d4*/ 	.short	0x0100
        /*00d6*/ 	.byte	0x08
	.zero		1


	//   ....[2]....
        /*00d8*/ 	.word	0x00000280
        /*00dc*/ 	.word	0x000000ff
        /*00e0*/ 	.word	0x00000008
        /*00e4*/ 	.short	0x0100
        /*00e6*/ 	.byte	0x08
	.zero		1


	//   ....[3]....
        /*00e8*/ 	.word	0x00000290
        /*00ec*/ 	.word	0x000000ff
        /*00f0*/ 	.word	0x000000a8
        /*00f4*/ 	.short	0x0100
        /*00f6*/ 	.byte	0x08
	.zero		1


	//   ....[4]....
        /*00f8*/ 	.word	0x000002a0
        /*00fc*/ 	.word	0x000000ff
        /*0100*/ 	.word	0x00000010
        /*0104*/ 	.short	0x0100
        /*0106*/ 	.byte	0x08
	.zero		1


	//   ....[5]....
        /*0108*/ 	.word	0x000002b0
        /*010c*/ 	.word	0x000000ff
        /*0110*/ 	.word	0x000000b0
        /*0114*/ 	.short	0x0100
        /*0116*/ 	.byte	0x08
	.zero		1


	//   ....[6]....
        /*0118*/ 	.word	0x000002c0
        /*011c*/ 	.word	0x000000ff
        /*0120*/ 	.word	0x00000018
        /*0124*/ 	.short	0x0100
        /*0126*/ 	.byte	0x08
	.zero		1


	//   ....[7]....
        /*0128*/ 	.word	0x000002d0
        /*012c*/ 	.word	0x000000ff
        /*0130*/ 	.word	0x000000b8
        /*0134*/ 	.short	0x0100
        /*0136*/ 	.byte	0x08
	.zero		1


	//   ....[8]....
        /*0138*/ 	.word	0x000002e0
        /*013c*/ 	.word	0x000000ff
        /*0140*/ 	.word	0x00000020
        /*0144*/ 	.short	0x0100
        /*0146*/ 	.byte	0x08
	.zero		1


	//   ....[9]....
        /*0148*/ 	.word	0x000002f0
        /*014c*/ 	.word	0x000000ff
        /*0150*/ 	.word	0x000000c0
        /*0154*/ 	.short	0x0100
        /*0156*/ 	.byte	0x08
	.zero		1


	//   ....[10]....
        /*0158*/ 	.word	0x00000300
        /*015c*/ 	.word	0x000000ff
        /*0160*/ 	.word	0x00000028
        /*0164*/ 	.short	0x0100
        /*0166*/ 	.byte	0x08
	.zero		1


	//   ....[11]....
        /*0168*/ 	.word	0x00000310
        /*016c*/ 	.word	0x000000ff
        /*0170*/ 	.word	0x000000c8
        /*0174*/ 	.short	0x0100
        /*0176*/ 	.byte	0x08
	.zero		1


	//   ....[12]....
        /*0178*/ 	.word	0x00000320
        /*017c*/ 	.word	0x000000ff
        /*0180*/ 	.word	0x00000030
        /*0184*/ 	.short	0x0100
        /*0186*/ 	.byte	0x08
	.zero		1


	//   ....[13]....
        /*0188*/ 	.word	0x00000330
        /*018c*/ 	.word	0x000000ff
        /*0190*/ 	.word	0x000000d0
        /*0194*/ 	.short	0x0100
        /*0196*/ 	.byte	0x08
	.zero		1


	//   ....[14]....
        /*0198*/ 	.word	0x00000340
        /*019c*/ 	.word	0x000000ff
        /*01a0*/ 	.word	0x00000038
        /*01a4*/ 	.short	0x0100
        /*01a6*/ 	.byte	0x08
	.zero		1


	//   ....[15]....
        /*01a8*/ 	.word	0x00000350
        /*01ac*/ 	.word	0x000000ff
        /*01b0*/ 	.word	0x000000d8
        /*01b4*/ 	.short	0x0100
        /*01b6*/ 	.byte	0x08
	.zero		1


	//   ....[16]....
        /*01b8*/ 	.word	0x00000360
        /*01bc*/ 	.word	0x000000ff
        /*01c0*/ 	.word	0x00000040
        /*01c4*/ 	.short	0x0100
        /*01c6*/ 	.byte	0x08
	.zero		1


	//   ....[17]....
        /*01c8*/ 	.word	0x00000370
        /*01cc*/ 	.word	0x000000ff
        /*01d0*/ 	.word	0x000000e0
        /*01d4*/ 	.short	0x0100
        /*01d6*/ 	.byte	0x08
	.zero		1


	//   ....[18]....
        /*01d8*/ 	.word	0x00000380
        /*01dc*/ 	.word	0x000000ff
        /*01e0*/ 	.word	0x00000048
        /*01e4*/ 	.short	0x0100
        /*01e6*/ 	.byte	0x08
	.zero		1


	//   ....[19]....
        /*01e8*/ 	.word	0x00000390
        /*01ec*/ 	.word	0x000000ff
        /*01f0*/ 	.word	0x000000e8
        /*01f4*/ 	.short	0x0100
        /*01f6*/ 	.byte	0x08
	.zero		1


	//   ....[20]....
        /*01f8*/ 	.word	0x000003a0
        /*01fc*/ 	.word	0x000000ff
        /*0200*/ 	.word	0x00000050
        /*0204*/ 	.short	0x0100
        /*0206*/ 	.byte	0x08
	.zero		1


	//   ....[21]....
        /*0208*/ 	.word	0x000003b0
        /*020c*/ 	.word	0x000000ff
        /*0210*/ 	.word	0x000000f0
        /*0214*/ 	.short	0x0100
        /*0216*/ 	.byte	0x08
	.zero		1


	//   ....[22]....
        /*0218*/ 	.word	0x000003c0
        /*021c*/ 	.word	0x000000ff
        /*0220*/ 	.word	0x00000058
        /*0224*/ 	.short	0x0100
        /*0226*/ 	.byte	0x08
	.zero		1


	//   ....[23]....
        /*0228*/ 	.word	0x000003d0
        /*022c*/ 	.word	0x000000ff
        /*0230*/ 	.word	0x000000f8
        /*0234*/ 	.short	0x0100
        /*0236*/ 	.byte	0x08
	.zero		1


	//   ....[24]....
        /*0238*/ 	.word	0x000003e0
        /*023c*/ 	.word	0x000000ff
        /*0240*/ 	.word	0x00000060
        /*0244*/ 	.short	0x0100
        /*0246*/ 	.byte	0x08
	.zero		1


	//   ....[25]....
        /*0248*/ 	.word	0x000003f0
        /*024c*/ 	.word	0x000000ff
        /*0250*/ 	.word	0x00000100
        /*0254*/ 	.short	0x0100
        /*0256*/ 	.byte	0x08
	.zero		1


	//   ....[26]....
        /*0258*/ 	.word	0x00000400
        /*025c*/ 	.word	0x000000ff
        /*0260*/ 	.word	0x00000068
        /*0264*/ 	.short	0x0100
        /*0266*/ 	.byte	0x08
	.zero		1


	//   ....[27]....
        /*0268*/ 	.word	0x00000410
        /*026c*/ 	.word	0x000000ff
        /*0270*/ 	.word	0x00000108
        /*0274*/ 	.short	0x0100
        /*0276*/ 	.byte	0x08
	.zero		1


	//   ....[28]....
        /*0278*/ 	.word	0x00000420
        /*027c*/ 	.word	0x000000ff
        /*0280*/ 	.word	0x00000070
        /*0284*/ 	.short	0x0100
        /*0286*/ 	.byte	0x08
	.zero		1


	//   ....[29]....
        /*0288*/ 	.word	0x00000430
        /*028c*/ 	.word	0x000000ff
        /*0290*/ 	.word	0x00000110
        /*0294*/ 	.short	0x0100
        /*0296*/ 	.byte	0x08
	.zero		1


	//   ....[30]....
        /*0298*/ 	.word	0x00000440
        /*029c*/ 	.word	0x000000ff
        /*02a0*/ 	.word	0x00000078
        /*02a4*/ 	.short	0x0100
        /*02a6*/ 	.byte	0x08
	.zero		1


	//   ....[31]....
        /*02a8*/ 	.word	0x00000450
        /*02ac*/ 	.word	0x000000ff
        /*02b0*/ 	.word	0x00000118
        /*02b4*/ 	.short	0x0100
        /*02b6*/ 	.byte	0x08
	.zero		1


	//   ....[32]....
        /*02b8*/ 	.word	0x00000460
        /*02bc*/ 	.word	0x000000ff
        /*02c0*/ 	.word	0x00000080
        /*02c4*/ 	.short	0x0100
        /*02c6*/ 	.byte	0x08
	.zero		1


	//   ....[33]....
        /*02c8*/ 	.word	0x00000470
        /*02cc*/ 	.word	0x000000ff
        /*02d0*/ 	.word	0x00000120
        /*02d4*/ 	.short	0x0100
        /*02d6*/ 	.byte	0x08
	.zero		1


	//   ....[34]....
        /*02d8*/ 	.word	0x00000480
        /*02dc*/ 	.word	0x000000ff
        /*02e0*/ 	.word	0x00000088
        /*02e4*/ 	.short	0x0100
        /*02e6*/ 	.byte	0x08
	.zero		1


	//   ....[35]....
        /*02e8*/ 	.word	0x00000490
        /*02ec*/ 	.word	0x000000ff
        /*02f0*/ 	.word	0x00000128
        /*02f4*/ 	.short	0x0100
        /*02f6*/ 	.byte	0x08
	.zero		1


	//   ....[36]....
        /*02f8*/ 	.word	0x000004a0
        /*02fc*/ 	.word	0x000000ff
        /*0300*/ 	.word	0x00000090
        /*0304*/ 	.short	0x0100
        /*0306*/ 	.byte	0x08
	.zero		1


	//   ....[37]....
        /*0308*/ 	.word	0x000004b0
        /*030c*/ 	.word	0x000000ff
        /*0310*/ 	.word	0x00000130
        /*0314*/ 	.short	0x0100
        /*0316*/ 	.byte	0x08
	.zero		1


	//   ....[38]....
        /*0318*/ 	.word	0x000004c0
        /*031c*/ 	.word	0x000000ff
        /*0320*/ 	.word	0x00000098
        /*0324*/ 	.short	0x0100
        /*0326*/ 	.byte	0x08
	.zero		1


	//   ....[39]....
        /*0328*/ 	.word	0x000004d0
        /*032c*/ 	.word	0x000000ff
        /*0330*/ 	.word	0x00000138
        /*0334*/ 	.short	0x0100
        /*0336*/ 	.byte	0x08
	.zero		1


	//   ....[40]....
        /*0338*/ 	.word	0x000007e0
        /*033c*/ 	.word	0x000000ff
        /*0340*/ 	.word	0x00000170
        /*0344*/ 	.short	0x0100
        /*0346*/ 	.byte	0x08
	.zero		1


	//   ....[41]....
        /*0348*/ 	.word	0x00000850
        /*034c*/ 	.word	0x000000ff
        /*0350*/ 	.word	0x00000178
        /*0354*/ 	.short	0x0100
        /*0356*/ 	.byte	0x08
	.zero		1


	//   ....[42]....
        /*0358*/ 	.word	0x00000870
        /*035c*/ 	.word	0x000000ff
        /*0360*/ 	.word	0x00000150
        /*0364*/ 	.short	0x0100
        /*0366*/ 	.byte	0x09
	.zero		1


	//   ....[43]....
        /*0368*/ 	.word	0x00000880
        /*036c*/ 	.word	0x000000ff
        /*0370*/ 	.word	0x00000158
        /*0374*/ 	.short	0x0100
        /*0376*/ 	.byte	0x09
	.zero		1


	//   ....[44]....
        /*0378*/ 	.word	0x00000890
        /*037c*/ 	.word	0x000000ff
        /*0380*/ 	.word	0x00000160
        /*0384*/ 	.short	0x0100
        /*0386*/ 	.byte	0x09
	.zero		1


	//   ....[45]....
        /*0388*/ 	.word	0x000008a0
        /*038c*/ 	.word	0x000000ff
        /*0390*/ 	.word	0x00000168
        /*0394*/ 	.short	0x0100
        /*0396*/ 	.byte	0x09
	.zero		1


	//   ....[46]....
        /*0398*/ 	.word	0x00001710
        /*039c*/ 	.word	0x00000055
        /*03a0*/ 	.word	0x00000000
        /*03a4*/ 	.short	0x010a
        /*03a6*/ 	.byte	0x2b
	.zero		1


	//   ....[47]....
        /*03a8*/ 	.word	0x000018b0
        /*03ac*/ 	.word	0x00000003
        /*03b0*/ 	.word	0x00000000
        /*03b4*/ 	.short	0x010a
        /*03b6*/ 	.byte	0x3f
	.zero		1


	//   ....[48]....
        /*03b8*/ 	.word	0x000018f0
        /*03bc*/ 	.word	0x00000003
        /*03c0*/ 	.word	0x00000000
        /*03c4*/ 	.short	0x010a
        /*03c6*/ 	.byte	0x3f
	.zero		1


	//   ....[49]....
        /*03c8*/ 	.word	0x00001f90
        /*03cc*/ 	.word	0x000000ff
        /*03d0*/ 	.word	0x00000000
        /*03d4*/ 	.short	0x010a
        /*03d6*/ 	.byte	0x06
	.zero		1


	//   ....[50]....
        /*03d8*/ 	.word	0x00001fd0
        /*03dc*/ 	.word	0x000000ff
        /*03e0*/ 	.word	0x00000000
        /*03e4*/ 	.short	0x010a
        /*03e6*/ 	.byte	0x06
	.zero		1


	//   ....[51]....
        /*03e8*/ 	.word	0x000025d0
        /*03ec*/ 	.word	0x000000ff
        /*03f0*/ 	.word	0x00000000
        /*03f4*/ 	.short	0x0101
        /*03f6*/ 	.byte	0x06
	.zero		1


	//   ....[52]....
        /*03f8*/ 	.word	0x000026c0
        /*03fc*/ 	.word	0x00000056
        /*0400*/ 	.word	0x00000000
        /*0404*/ 	.short	0x0101
        /*0406*/ 	.byte	0x2c
	.zero		1


	//   ....[53]....
        /*0408*/ 	.word	0x00002790
        /*040c*/ 	.word	0x000000ff
        /*0410*/ 	.word	0x00000000
        /*0414*/ 	.short	0x0101
        /*0416*/ 	.byte	0x06
	.zero		1


	//   ....[54]....
        /*0418*/ 	.word	0x00002840
        /*041c*/ 	.word	0x00000055
        /*0420*/ 	.word	0x00000010
        /*0424*/ 	.short	0x010a
        /*0426*/ 	.byte	0x2b
	.zero		1


	//   ....[55]....
        /*0428*/ 	.word	0x000065e0
        /*042c*/ 	.word	0x00000058
        /*0430*/ 	.word	0x00000000
        /*0434*/ 	.short	0x0101
        /*0436*/ 	.byte	0x2c
	.zero		1


	//   ....[56]....
        /*0438*/ 	.word	0x00006f40
        /*043c*/ 	.word	0x0000000a
        /*0440*/ 	.word	0x000000a0
        /*0444*/ 	.short	0x010a
        /*0446*/ 	.byte	0x3f
	.zero		1


	//   ....[57]....
        /*0448*/ 	.word	0x000072e0
        /*044c*/ 	.word	0x00000005
        /*0450*/ 	.word	0x00000178
        /*0454*/ 	.short	0x0101
        /*0456*/ 	.byte	0x3f
	.zero		1


	//   ....[58]....
        /*0458*/ 	.word	0x00007a60
        /*045c*/ 	.word	0x00000009
        /*0460*/ 	.word	0x00000000
        /*0464*/ 	.short	0x010a
        /*0466*/ 	.byte	0x3f
	.zero		1


	//   ....[59]....
        /*0468*/ 	.word	0x00007ae0
        /*046c*/ 	.word	0x00000008
        /*0470*/ 	.word	0x00000000
        /*0474*/ 	.short	0x010a
        /*0476*/ 	.byte	0x3f
	.zero		1


	//   ....[60]....
        /*0478*/ 	.word	0x00007b70
        /*047c*/ 	.word	0x00000009
        /*0480*/ 	.word	0x00000000
        /*0484*/ 	.short	0x010a
        /*0486*/ 	.byte	0x3f
	.zero		1


	//   ....[61]....
        /*0488*/ 	.word	0x00007c00
        /*048c*/ 	.word	0x00000008
        /*0490*/ 	.word	0x00000000
        /*0494*/ 	.short	0x010a
        /*0496*/ 	.byte	0x3f
	.zero		1


	//   ....[62]....
        /*0498*/ 	.word	0x00007c90
        /*049c*/ 	.word	0x00000009
        /*04a0*/ 	.word	0x00000000
        /*04a4*/ 	.short	0x010a
        /*04a6*/ 	.byte	0x3f
	.zero		1


	//   ....[63]....
        /*04a8*/ 	.word	0x00007d20
        /*04ac*/ 	.word	0x00000008
        /*04b0*/ 	.word	0x00000000
        /*04b4*/ 	.short	0x010a
        /*04b6*/ 	.byte	0x3f
	.zero		1


	//   ....[64]....
        /*04b8*/ 	.word	0x00007db0
        /*04bc*/ 	.word	0x00000009
        /*04c0*/ 	.word	0x00000000
        /*04c4*/ 	.short	0x010a
        /*04c6*/ 	.byte	0x3f
	.zero		1


	//   ....[65]....
        /*04c8*/ 	.word	0x00007e40
        /*04cc*/ 	.word	0x00000008
        /*04d0*/ 	.word	0x00000000
        /*04d4*/ 	.short	0x010a
        /*04d6*/ 	.byte	0x3f
	.zero		1


	//   ....[66]....
        /*04d8*/ 	.word	0x00007ed0
        /*04dc*/ 	.word	0x00000009
        /*04e0*/ 	.word	0x00000000
        /*04e4*/ 	.short	0x010a
        /*04e6*/ 	.byte	0x3f
	.zero		1


	//   ....[67]....
        /*04e8*/ 	.word	0x00007f60
        /*04ec*/ 	.word	0x00000008
        /*04f0*/ 	.word	0x00000000
        /*04f4*/ 	.short	0x010a
        /*04f6*/ 	.byte	0x3f
	.zero		1


	//   ....[68]....
        /*04f8*/ 	.word	0x00007ff0
        /*04fc*/ 	.word	0x00000009
        /*0500*/ 	.word	0x00000000
        /*0504*/ 	.short	0x010a
        /*0506*/ 	.byte	0x3f
	.zero		1


	//   ....[69]....
        /*0508*/ 	.word	0x00008080
        /*050c*/ 	.word	0x00000008
        /*0510*/ 	.word	0x00000000
        /*0514*/ 	.short	0x010a
        /*0516*/ 	.byte	0x3f
	.zero		1


	//   ....[70]....
        /*0518*/ 	.word	0x00008110
        /*051c*/ 	.word	0x00000009
        /*0520*/ 	.word	0x00000000
        /*0524*/ 	.short	0x010a
        /*0526*/ 	.byte	0x3f
	.zero		1


	//   ....[71]....
        /*0528*/ 	.word	0x000081a0
        /*052c*/ 	.word	0x00000008
        /*0530*/ 	.word	0x00000000
        /*0534*/ 	.short	0x010a
        /*0536*/ 	.byte	0x3f
	.zero		1


	//   ....[72]....
        /*0538*/ 	.word	0x00008230
        /*053c*/ 	.word	0x00000009
        /*0540*/ 	.word	0x00000000
        /*0544*/ 	.short	0x010a
        /*0546*/ 	.byte	0x3f
	.zero		1


	//   ....[73]....
        /*0548*/ 	.word	0x000082c0
        /*054c*/ 	.word	0x00000008
        /*0550*/ 	.word	0x00000000
        /*0554*/ 	.short	0x010a
        /*0556*/ 	.byte	0x3f
	.zero		1


	//   ....[74]....
        /*0558*/ 	.word	0x00008350
        /*055c*/ 	.word	0x00000009
        /*0560*/ 	.word	0x00000000
        /*0564*/ 	.short	0x010a
        /*0566*/ 	.byte	0x3f
	.zero		1


	//   ....[75]....
        /*0568*/ 	.word	0x000083e0
        /*056c*/ 	.word	0x00000008
        /*0570*/ 	.word	0x00000000
        /*0574*/ 	.short	0x010a
        /*0576*/ 	.byte	0x3f
	.zero		1


	//   ....[76]....
        /*0578*/ 	.word	0x00008470
        /*057c*/ 	.word	0x0000000b
        /*0580*/ 	.word	0x00000000
        /*0584*/ 	.short	0x010a
        /*0586*/ 	.byte	0x3f
	.zero		1


	//   ....[77]....
        /*0588*/ 	.word	0x00008500
        /*058c*/ 	.word	0x00000003
        /*0590*/ 	.word	0x00000000
        /*0594*/ 	.short	0x010a
        /*0596*/ 	.byte	0x3f
	.zero		1


	//   ....[78]....
        /*0598*/ 	.word	0x00008560
        /*059c*/ 	.word	0x00000057
        /*05a0*/ 	.word	0x00000000
        /*05a4*/ 	.short	0x010a
        /*05a6*/ 	.byte	0x3f
	.zero		1


	//   ....[79]....
        /*05a8*/ 	.word	0x000085b0
        /*05ac*/ 	.word	0x00000003
        /*05b0*/ 	.word	0x00000000
        /*05b4*/ 	.short	0x010a
        /*05b6*/ 	.byte	0x3f
	.zero		1


	//   ....[80]....
        /*05b8*/ 	.word	0x00008610
        /*05bc*/ 	.word	0x00000004
        /*05c0*/ 	.word	0x00000000
        /*05c4*/ 	.short	0x010a
        /*05c6*/ 	.byte	0x3f
	.zero		1


	//   ....[81]....
        /*05c8*/ 	.word	0x00008660
        /*05cc*/ 	.word	0x00000057
        /*05d0*/ 	.word	0x00000010
        /*05d4*/ 	.short	0x010a
        /*05d6*/ 	.byte	0x3f
	.zero		1


	//   ....[82]....
        /*05d8*/ 	.word	0x00008730
        /*05dc*/ 	.word	0x0000000a
        /*05e0*/ 	.word	0x000000a0
        /*05e4*/ 	.short	0x010a
        /*05e6*/ 	.byte	0x3f
	.zero		1


	//   ....[83]....
        /*05e8*/ 	.word	0x00008800
        /*05ec*/ 	.word	0x00000009
        /*05f0*/ 	.word	0x00000000
        /*05f4*/ 	.short	0x010a
        /*05f6*/ 	.byte	0x3f
	.zero		1


	//   ....[84]....
        /*05f8*/ 	.word	0x00008850
        /*05fc*/ 	.word	0x00000008
        /*0600*/ 	.word	0x00000000
        /*0604*/ 	.short	0x010a
        /*0606*/ 	.byte	0x3f
	.zero		1


	//   ....[85]....
        /*0608*/ 	.word	0x000088a0
        /*060c*/ 	.word	0x00000009
        /*0610*/ 	.word	0x00000000
        /*0614*/ 	.short	0x010a
        /*0616*/ 	.byte	0x3f
	.zero		1


	//   ....[86]....
        /*0618*/ 	.word	0x000088f0
        /*061c*/ 	.word	0x00000008
        /*0620*/ 	.word	0x00000000
        /*0624*/ 	.short	0x010a
        /*0626*/ 	.byte	0x3f
	.zero		1


	//   ....[87]....
        /*0628*/ 	.word	0x00008940
        /*062c*/ 	.word	0x00000009
        /*0630*/ 	.word	0x00000000
        /*0634*/ 	.short	0x010a
        /*0636*/ 	.byte	0x3f
	.zero		1


	//   ....[88]....
        /*0638*/ 	.word	0x00008990
        /*063c*/ 	.word	0x00000008
        /*0640*/ 	.word	0x00000000
        /*0644*/ 	.short	0x010a
        /*0646*/ 	.byte	0x3f
	.zero		1


	//   ....[89]....
        /*0648*/ 	.word	0x000089e0
        /*064c*/ 	.word	0x00000009
        /*0650*/ 	.word	0x00000000
        /*0654*/ 	.short	0x010a
        /*0656*/ 	.byte	0x3f
	.zero		1


	//   ....[90]....
        /*0658*/ 	.word	0x00008a30
        /*065c*/ 	.word	0x00000008
        /*0660*/ 	.word	0x00000000
        /*0664*/ 	.short	0x010a
        /*0666*/ 	.byte	0x3f
	.zero		1


	//   ....[91]....
        /*0668*/ 	.word	0x00008a80
        /*066c*/ 	.word	0x00000009
        /*0670*/ 	.word	0x00000000
        /*0674*/ 	.short	0x010a
        /*0676*/ 	.byte	0x3f
	.zero		1


	//   ....[92]....
        /*0678*/ 	.word	0x00008ad0
        /*067c*/ 	.word	0x00000008
        /*0680*/ 	.word	0x00000000
        /*0684*/ 	.short	0x010a
        /*0686*/ 	.byte	0x3f
	.zero		1


	//   ....[93]....
        /*0688*/ 	.word	0x00008b20
        /*068c*/ 	.word	0x00000009
        /*0690*/ 	.word	0x00000000
        /*0694*/ 	.short	0x010a
        /*0696*/ 	.byte	0x3f
	.zero		1


	//   ....[94]....
        /*0698*/ 	.word	0x00008b70
        /*069c*/ 	.word	0x00000008
        /*06a0*/ 	.word	0x00000000
        /*06a4*/ 	.short	0x010a
        /*06a6*/ 	.byte	0x3f
	.zero		1


	//   ....[95]....
        /*06a8*/ 	.word	0x00008bc0
        /*06ac*/ 	.word	0x00000009
        /*06b0*/ 	.word	0x00000000
        /*06b4*/ 	.short	0x010a
        /*06b6*/ 	.byte	0x3f
	.zero		1


	//   ....[96]....
        /*06b8*/ 	.word	0x00008c10
        /*06bc*/ 	.word	0x00000008
        /*06c0*/ 	.word	0x00000000
        /*06c4*/ 	.short	0x010a
        /*06c6*/ 	.byte	0x3f
	.zero		1


	//   ....[97]....
        /*06c8*/ 	.word	0x00008c60
        /*06cc*/ 	.word	0x00000009
        /*06d0*/ 	.word	0x00000000
        /*06d4*/ 	.short	0x010a
        /*06d6*/ 	.byte	0x3f
	.zero		1


	//   ....[98]....
        /*06d8*/ 	.word	0x00008cb0
        /*06dc*/ 	.word	0x00000008
        /*06e0*/ 	.word	0x00000000
        /*06e4*/ 	.short	0x010a
        /*06e6*/ 	.byte	0x3f
	.zero		1


	//   ....[99]....
        /*06e8*/ 	.word	0x00008d00
        /*06ec*/ 	.word	0x00000009
        /*06f0*/ 	.word	0x00000000
        /*06f4*/ 	.short	0x010a
        /*06f6*/ 	.byte	0x3f
	.zero		1


	//   ....[100]....
        /*06f8*/ 	.word	0x00008d50
        /*06fc*/ 	.word	0x00000008
        /*0700*/ 	.word	0x00000000
        /*0704*/ 	.short	0x010a
        /*0706*/ 	.byte	0x3f
	.zero		1


	//   ....[101]....
        /*0708*/ 	.word	0x00008da0
        /*070c*/ 	.word	0x0000000b
        /*0710*/ 	.word	0x00000000
        /*0714*/ 	.short	0x010a
        /*0716*/ 	.byte	0x3f
	.zero		1


	//----- nvinfo : EIATTR_NUM_MBARRIERS
	.align		4
.L_37:
        /*0718*/ 	.byte	0x03, 0x38
        /*071a*/ 	.short	0x002e


	//----- nvinfo : EIATTR_EXIT_INSTR_OFFSETS
	.align		4
        /*071c*/ 	.byte	0x04, 0x1c
        /*071e*/ 	.short	(.L_39 - .L_38)


	//   ....[0]....
.L_38:
        /*0720*/ 	.word	0x000013b0


	//   ....[1]....
        /*0724*/ 	.word	0x00001410


	//   ....[2]....
        /*0728*/ 	.word	0x00006c70


	//   ....[3]....
        /*072c*/ 	.word	0x00006ca0


	//   ....[4]....
        /*0730*/ 	.word	0x00008550


	//----- nvinfo : EIATTR_MAX_THREADS
	.align		4
.L_39:
        /*0734*/ 	.byte	0x04, 0x05
        /*0736*/ 	.short	(.L_41 - .L_40)
.L_40:
        /*0738*/ 	.word	0x00000180
        /*073c*/ 	.word	0x00000001
        /*0740*/ 	.word	0x00000001


	//----- nvinfo : EIATTR_CRS_STACK_SIZE
	.align		4
.L_41:
        /*0744*/ 	.byte	0x04, 0x1e
        /*0746*/ 	.short	(.L_43 - .L_42)
.L_42:
        /*0748*/ 	.word	0x00000000


	//----- nvinfo : EIATTR_CBANK_PARAM_SIZE
	.align		4
.L_43:
        /*074c*/ 	.byte	0x03, 0x19
        /*074e*/ 	.short	0x0470


	//----- nvinfo : EIATTR_PARAM_CBANK
	.align		4
        /*0750*/ 	.byte	0x04, 0x0a
        /*0752*/ 	.short	(.L_45 - .L_44)
	.align		4
.L_44:
        /*0754*/ 	.word	index@(.nv.constant0._ZN7cutlass13device_kernelINS_4gemm6kernel13GemmUniversalIN4cute5tupleIJiiiiEEENS1_10collective13CollectiveMmaINS1_34MainloopSm90TmaGmmaWarpSpecializedILi20ENS5_IJNS4_1CILi1EEESB_SB_EEENS1_32KernelTmaWarpSpecializedPingpongEEENS5_IJNSA_ILi64EEENSA_ILi112EEENSA_ILi32EEEEEENS_6half_tENS5_IJlSB_lEEESJ_SK_NS4_8TiledMMAINS4_8MMA_AtomIJNS4_4SM904GMMA25MMA_64x16x16_F32F16F16_SSILNSO_5MajorE0ELSQ_0ELNSO_7ScaleInE1ELSR_1EEEEEENS4_6LayoutISC_NS5_IJNSA_ILi0EEESV_SV_EEEEENS5_IJNS4_10UnderscoreESY_SY_EEEEENS4_13SM90_TMA_LOADENS4_14ComposedLayoutINS4_7SwizzleILi2ELi4ELi3EEENS4_18smem_ptr_flag_bitsILi16EEENSU_INS5_IJNSA_ILi8EEESH_EEENS5_IJSH_SB_EEEEEEEvNS4_8identityES11_S1B_vS1C_EENS_8epilogue10collective6detail29Sm90TmaWarpSpecializedAdapterINS1F_15DefaultEpilogueISJ_SK_SK_NS1E_6thread17LinearCombinationISJ_Li1EffLNS1J_9ScaleType4KindE0ELNS_15FloatRoundStyleE2ESJ_EENS1_15EpilogueDefaultEEEEEvvEEEEvNT_6ParamsE)
        /*0758*/ 	.short	0x0210
        /*075a*/ 	.short	0x0470


	//----- nvinfo : EIATTR_SW_WAR
	.align		4
.L_45:
        /*075c*/ 	.byte	0x04, 0x36
        /*075e*/ 	.short	(.L_47 - .L_46)
.L_46:
        /*0760*/ 	.word	0x00000008
.L_47:


//--------------------- .nv.callgraph             --------------------------
	.section	.nv.callgraph,"",@"SHT_CUDA_CALLGRAPH"
	.align	4
	.sectionentsize	8
	.align		4
        /*0000*/ 	.word	0x00000000
	.align		4
        /*0004*/ 	.word	0xffffffff
	.align		4
        /*0008*/ 	.word	index@(_ZN7cutlass13device_kernelINS_4gemm6kernel13GemmUniversalIN4cute5tupleIJiiiiEEENS1_10collective13CollectiveMmaINS1_34MainloopSm90TmaGmmaWarpSpecializedILi20ENS5_IJNS4_1CILi1EEESB_SB_EEENS1_32KernelTmaWarpSpecializedPingpongEEENS5_IJNSA_ILi64EEENSA_ILi112EEENSA_ILi32EEEEEENS_6half_tENS5_IJlSB_lEEESJ_SK_NS4_8TiledMMAINS4_8MMA_AtomIJNS4_4SM904GMMA25MMA_64x16x16_F32F16F16_SSILNSO_5MajorE0ELSQ_0ELNSO_7ScaleInE1ELSR_1EEEEEENS4_6LayoutISC_NS5_IJNSA_ILi0EEESV_SV_EEEEENS5_IJNS4_10UnderscoreESY_SY_EEEEENS4_13SM90_TMA_LOADENS4_14ComposedLayoutINS4_7SwizzleILi2ELi4ELi3EEENS4_18smem_ptr_flag_bitsILi16EEENSU_INS5_IJNSA_ILi8EEESH_EEENS5_IJSH_SB_EEEEEEEvNS4_8identityES11_S1B_vS1C_EENS_8epilogue10collective6detail29Sm90TmaWarpSpecializedAdapterINS1F_15DefaultEpilogueISJ_SK_SK_NS1E_6thread17LinearCombinationISJ_Li1EffLNS1J_9ScaleType4KindE0ELNS_15FloatRoundStyleE2ESJ_EENS1_15EpilogueDefaultEEEEEvvEEEEvNT_6ParamsE)
	.align		4
        /*000c*/ 	.word	index@(__assertfail)
	.align		4
        /*0010*/ 	.word	0x00000000
	.align		4
        /*0014*/ 	.word	0xfffffffe
	.align		4
        /*0018*/ 	.word	0x00000000
	.align		4
        /*001c*/ 	.word	0xfffffffd
	.align		4
        /*0020*/ 	.word	0x00000000
	.align		4
        /*0024*/ 	.word	0xfffffffc


//--------------------- .nv.constant4             --------------------------
	.section	.nv.constant4,"a",@progbits
	.align	8
	.align		8
.nv.constant4:
        /*0000*/ 	.dword	__assertfail
	.align		8
        /*0008*/ 	.dword	__unnamed_1
	.align		8
        /*0010*/ 	.dword	_ZN40_INTERNAL_75a20d60_4_k_cu_3e5c0681_160774cuda3std3__45__cpo5beginE
	.align		8
        /*0018*/ 	.dword	_ZN40_INTERNAL_75a20d60_4_k_cu_3e5c0681_160774cuda3std3__45__cpo3endE
	.align		8
        /*0020*/ 	.dword	_ZN40_INTERNAL_75a20d60_4_k_cu_3e5c0681_160774cuda3std3__45__cpo6cbeginE
	.align		8
        /*0028*/ 	.dword	_ZN40_INTERNAL_75a20d60_4_k_cu_3e5c0681_160774cuda3std3__45__cpo4cendE
	.align		8
        /*0030*/ 	.dword	_ZN40_INTERNAL_75a20d60_4_k_cu_3e5c0681_160774cuda3std3__442_GLOBAL__N__75a20d60_4_k_cu_3e5c0681_160776ignoreE
	.align		8
        /*0038*/ 	.dword	_ZN40_INTERNAL_75a20d60_4_k_cu_3e5c0681_160774cuda3std3__419piecewise_constructE
	.align		8
        /*0040*/ 	.dword	_ZN40_INTERNAL_75a20d60_4_k_cu_3e5c0681_160774cuda3std3__48in_placeE
	.align		8
        /*0048*/ 	.dword	_ZN40_INTERNAL_75a20d60_4_k_cu_3e5c0681_160774cuda3std6ranges3__45__cpo4swapE
	.align		8
        /*0050*/ 	.dword	_ZN40_INTERNAL_75a20d60_4_k_cu_3e5c0681_160774cuda3std6ranges3__45__cpo9iter_moveE
	.align		8
        /*0058*/ 	.dword	_ZN40_INTERNAL_75a20d60_4_k_cu_3e5c0681_160774cute7productE
	.align		8
        /*0060*/ 	.dword	_ZN40_INTERNAL_75a20d60_4_k_cu_3e5c0681_160774cute1_E
	.align		8
        /*0068*/ 	.dword	$str$22
	.align		8
        /*0070*/ 	.dword	$str$23


//--------------------- .text._ZN7cutlass13device_kernelINS_4gemm6kernel13GemmUniversalIN4cute5tupleIJiiiiEEENS1_10collective13CollectiveMmaINS1_34MainloopSm90TmaGmmaWarpSpecializedILi20ENS5_IJNS4_1CILi1EEESB_SB_EEENS1_32KernelTmaWarpSpecializedPingpongEEENS5_IJNSA_ILi64EEENSA_ILi112EEENSA_ILi32EEEEEENS_6half_tENS5_IJlSB_lEEESJ_SK_NS4_8TiledMMAINS4_8MMA_AtomIJNS4_4SM904GMMA25MMA_64x16x16_F32F16F16_SSILNSO_5MajorE0ELSQ_0ELNSO_7ScaleInE1ELSR_1EEEEEENS4_6LayoutISC_NS5_IJNSA_ILi0EEESV_SV_EEEEENS5_IJNS4_10UnderscoreESY_SY_EEEEENS4_13SM90_TMA_LOADENS4_14ComposedLayoutINS4_7SwizzleILi2ELi4ELi3EEENS4_18smem_ptr_flag_bitsILi16EEENSU_INS5_IJNSA_ILi8EEESH_EEENS5_IJSH_SB_EEEEEEEvNS4_8identityES11_S1B_vS1C_EENS_8epilogue10collective6detail29Sm90TmaWarpSpecializedAdapterINS1F_15DefaultEpilogueISJ_SK_SK_NS1E_6thread17LinearCombinationISJ_Li1EffLNS1J_9ScaleType4KindE0ELNS_15FloatRoundStyleE2ESJ_EENS1_15EpilogueDefaultEEEEEvvEEEEvNT_6ParamsE --------------------------
	.section	.text._ZN7cutlass13device_kernelINS_4gemm6kernel13GemmUniversalIN4cute5tupleIJiiiiEEENS1_10collective13CollectiveMmaINS1_34MainloopSm90TmaGmmaWarpSpecializedILi20ENS5_IJNS4_1CILi1EEESB_SB_EEENS1_32KernelTmaWarpSpecializedPingpongEEENS5_IJNSA_ILi64EEENSA_ILi112EEENSA_ILi32EEEEEENS_6half_tENS5_IJlSB_lEEESJ_SK_NS4_8TiledMMAINS4_8MMA_AtomIJNS4_4SM904GMMA25MMA_64x16x16_F32F16F16_SSILNSO_5MajorE0ELSQ_0ELNSO_7ScaleInE1ELSR_1EEEEEENS4_6LayoutISC_NS5_IJNSA_ILi0EEESV_SV_EEEEENS5_IJNS4_10UnderscoreESY_SY_EEEEENS4_13SM90_TMA_LOADENS4_14ComposedLayoutINS4_7SwizzleILi2ELi4ELi3EEENS4_18smem_ptr_flag_bitsILi16EEENSU_INS5_IJNSA_ILi8EEESH_EEENS5_IJSH_SB_EEEEEEEvNS4_8identityES11_S1B_vS1C_EENS_8epilogue10collective6detail29Sm90TmaWarpSpecializedAdapterINS1F_15DefaultEpilogueISJ_SK_SK_NS1E_6thread17LinearCombinationISJ_Li1EffLNS1J_9ScaleType4KindE0ELNS_15FloatRoundStyleE2ESJ_EENS1_15EpilogueDefaultEEEEEvvEEEEvNT_6ParamsE,"ax",@progbits
	.align	128
.text._ZN7cutlass13device_kernelINS_4gemm6kernel13GemmUniversalIN4cute5tupleIJiiiiEEENS1_10collective13CollectiveMmaINS1_34MainloopSm90TmaGmmaWarpSpecializedILi20ENS5_IJNS4_1CILi1EEESB_SB_EEENS1_32KernelTmaWarpSpecializedPingpongEEENS5_IJNSA_ILi64EEENSA_ILi112EEENSA_ILi32EEEEEENS_6half_tENS5_IJlSB_lEEESJ_SK_NS4_8TiledMMAINS4_8MMA_AtomIJNS4_4SM904GMMA25MMA_64x16x16_F32F16F16_SSILNSO_5MajorE0ELSQ_0ELNSO_7ScaleInE1ELSR_1EEEEEENS4_6LayoutISC_NS5_IJNSA_ILi0EEESV_SV_EEEEENS5_IJNS4_10UnderscoreESY_SY_EEEEENS4_13SM90_TMA_LOADENS4_14ComposedLayoutINS4_7SwizzleILi2ELi4ELi3EEENS4_18smem_ptr_flag_bitsILi16EEENSU_INS5_IJNSA_ILi8EEESH_EEENS5_IJSH_SB_EEEEEEEvNS4_8identityES11_S1B_vS1C_EENS_8epilogue10collective6detail29Sm90TmaWarpSpecializedAdapterINS1F_15DefaultEpilogueISJ_SK_SK_NS1E_6thread17LinearCombinationISJ_Li1EffLNS1J_9ScaleType4KindE0ELNS_15FloatRoundStyleE2ESJ_EENS1_15EpilogueDefaultEEEEEvvEEEEvNT_6ParamsE:
        .type           _ZN7cutlass13device_kernelINS_4gemm6kernel13GemmUniversalIN4cute5tupleIJiiiiEEENS1_10collective13CollectiveMmaINS1_34MainloopSm90TmaGmmaWarpSpecializedILi20ENS5_IJNS4_1CILi1EEESB_SB_EEENS1_32KernelTmaWarpSpecializedPingpongEEENS5_IJNSA_ILi64EEENSA_ILi112EEENSA_ILi32EEEEEENS_6half_tENS5_IJlSB_lEEESJ_SK_NS4_8TiledMMAINS4_8MMA_AtomIJNS4_4SM904GMMA25MMA_64x16x16_F32F16F16_SSILNSO_5MajorE0ELSQ_0ELNSO_7ScaleInE1ELSR_1EEEEEENS4_6LayoutISC_NS5_IJNSA_ILi0EEESV_SV_EEEEENS5_IJNS4_10UnderscoreESY_SY_EEEEENS4_13SM90_TMA_LOADENS4_14ComposedLayoutINS4_7SwizzleILi2ELi4ELi3EEENS4_18smem_ptr_flag_bitsILi16EEENSU_INS5_IJNSA_ILi8EEESH_EEENS5_IJSH_SB_EEEEEEEvNS4_8identityES11_S1B_vS1C_EENS_8epilogue10collective6detail29Sm90TmaWarpSpecializedAdapterINS1F_15DefaultEpilogueISJ_SK_SK_NS1E_6thread17LinearCombinationISJ_Li1EffLNS1J_9ScaleType4KindE0ELNS_15FloatRoundStyleE2ESJ_EENS1_15EpilogueDefaultEEEEEvvEEEEvNT_6ParamsE,@function
        .size           _ZN7cutlass13device_kernelINS_4gemm6kernel13GemmUniversalIN4cute5tupleIJiiiiEEENS1_10collective13CollectiveMmaINS1_34MainloopSm90TmaGmmaWarpSpecializedILi20ENS5_IJNS4_1CILi1EEESB_SB_EEENS1_32KernelTmaWarpSpecializedPingpongEEENS5_IJNSA_ILi64EEENSA_ILi112EEENSA_ILi32EEEEEENS_6half_tENS5_IJlSB_lEEESJ_SK_NS4_8TiledMMAINS4_8MMA_AtomIJNS4_4SM904GMMA25MMA_64x16x16_F32F16F16_SSILNSO_5MajorE0ELSQ_0ELNSO_7ScaleInE1ELSR_1EEEEEENS4_6LayoutISC_NS5_IJNSA_ILi0EEESV_SV_EEEEENS5_IJNS4_10UnderscoreESY_SY_EEEEENS4_13SM90_TMA_LOADENS4_14ComposedLayoutINS4_7SwizzleILi2ELi4ELi3EEENS4_18smem_ptr_flag_bitsILi16EEENSU_INS5_IJNSA_ILi8EEESH_EEENS5_IJSH_SB_EEEEEEEvNS4_8identityES11_S1B_vS1C_EENS_8epilogue10collective6detail29Sm90TmaWarpSpecializedAdapterINS1F_15DefaultEpilogueISJ_SK_SK_NS1E_6thread17LinearCombinationISJ_Li1EffLNS1J_9ScaleType4KindE0ELNS_15FloatRoundStyleE2ESJ_EENS1_15EpilogueDefaultEEEEEvvEEEEvNT_6ParamsE,(.L_x_214 - _ZN7cutlass13device_kernelINS_4gemm6kernel13GemmUniversalIN4cute5tupleIJiiiiEEENS1_10collective13CollectiveMmaINS1_34MainloopSm90TmaGmmaWarpSpecializedILi20ENS5_IJNS4_1CILi1EEESB_SB_EEENS1_32KernelTmaWarpSpecializedPingpongEEENS5_IJNSA_ILi64EEENSA_ILi112EEENSA_ILi32EEEEEENS_6half_tENS5_IJlSB_lEEESJ_SK_NS4_8TiledMMAINS4_8MMA_AtomIJNS4_4SM904GMMA25MMA_64x16x16_F32F16F16_SSILNSO_5MajorE0ELSQ_0ELNSO_7ScaleInE1ELSR_1EEEEEENS4_6LayoutISC_NS5_IJNSA_ILi0EEESV_SV_EEEEENS5_IJNS4_10UnderscoreESY_SY_EEEEENS4_13SM90_TMA_LOADENS4_14ComposedLayoutINS4_7SwizzleILi2ELi4ELi3EEENS4_18smem_ptr_flag_bitsILi16EEENSU_INS5_IJNSA_ILi8EEESH_EEENS5_IJSH_SB_EEEEEEEvNS4_8identityES11_S1B_vS1C_EENS_8epilogue10collective6detail29Sm90TmaWarpSpecializedAdapterINS1F_15DefaultEpilogueISJ_SK_SK_NS1E_6thread17LinearCombinationISJ_Li1EffLNS1J_9ScaleType4KindE0ELNS_15FloatRoundStyleE2ESJ_EENS1_15EpilogueDefaultEEEEEvvEEEEvNT_6ParamsE)
        .other          _ZN7cutlass13device_kernelINS_4gemm6kernel13GemmUniversalIN4cute5tupleIJiiiiEEENS1_10collective13CollectiveMmaINS1_34MainloopSm90TmaGmmaWarpSpecializedILi20ENS5_IJNS4_1CILi1EEESB_SB_EEENS1_32KernelTmaWarpSpecializedPingpongEEENS5_IJNSA_ILi64EEENSA_ILi112EEENSA_ILi32EEEEEENS_6half_tENS5_IJlSB_lEEESJ_SK_NS4_8TiledMMAINS4_8MMA_AtomIJNS4_4SM904GMMA25MMA_64x16x16_F32F16F16_SSILNSO_5MajorE0ELSQ_0ELNSO_7ScaleInE1ELSR_1EEEEEENS4_6LayoutISC_NS5_IJNSA_ILi0EEESV_SV_EEEEENS5_IJNS4_10UnderscoreESY_SY_EEEEENS4_13SM90_TMA_LOADENS4_14ComposedLayoutINS4_7SwizzleILi2ELi4ELi3EEENS4_18smem_ptr_flag_bitsILi16EEENSU_INS5_IJNSA_ILi8EEESH_EEENS5_IJSH_SB_EEEEEEEvNS4_8identityES11_S1B_vS1C_EENS_8epilogue10collective6detail29Sm90TmaWarpSpecializedAdapterINS1F_15DefaultEpilogueISJ_SK_SK_NS1E_6thread17LinearCombinationISJ_Li1EffLNS1J_9ScaleType4KindE0ELNS_15FloatRoundStyleE2ESJ_EENS1_15EpilogueDefaultEEEEEvvEEEEvNT_6ParamsE,@"STO_CUDA_ENTRY STV_DEFAULT"
_ZN7cutlass13device_kernelINS_4gemm6kernel13GemmUniversalIN4cute5tupleIJiiiiEEENS1_10collective13CollectiveMmaINS1_34MainloopSm90TmaGmmaWarpSpecializedILi20ENS5_IJNS4_1CILi1EEESB_SB_EEENS1_32KernelTmaWarpSpecializedPingpongEEENS5_IJNSA_ILi64EEENSA_ILi112EEENSA_ILi32EEEEEENS_6half_tENS5_IJlSB_lEEESJ_SK_NS4_8TiledMMAINS4_8MMA_AtomIJNS4_4SM904GMMA25MMA_64x16x16_F32F16F16_SSILNSO_5MajorE0ELSQ_0ELNSO_7ScaleInE1ELSR_1EEEEEENS4_6LayoutISC_NS5_IJNSA_ILi0EEESV_SV_EEEEENS5_IJNS4_10UnderscoreESY_SY_EEEEENS4_13SM90_TMA_LOADENS4_14ComposedLayoutINS4_7SwizzleILi2ELi4ELi3EEENS4_18smem_ptr_flag_bitsILi16EEENSU_INS5_IJNSA_ILi8EEESH_EEENS5_IJSH_SB_EEEEEEEvNS4_8identityES11_S1B_vS1C_EENS_8epilogue10collective6detail29Sm90TmaWarpSpecializedAdapterINS1F_15DefaultEpilogueISJ_SK_SK_NS1E_6thread17LinearCombinationISJ_Li1EffLNS1J_9ScaleType4KindE0ELNS_15FloatRoundStyleE2ESJ_EENS1_15EpilogueDefaultEEEEEvvEEEEvNT_6ParamsE:
[----:B------:R-:W0:Y:S02]  /*0000*/  LDC R1, c[0x0][0x28] ;  /* 0x00000a00ff017b82 */ /* 0x000e240000000800 */
[----:B0-----:R-:W-:Y:S01]  /*0010*/  VIADD R1, R1, 0xfffffff8 ;  /* 0xfffffff801017836 */ /* 0x001fe20000000000 */
[----:B------:R-:W0:Y:S01]  /*0020*/  S2R R4, SR_TID.X ;  /* 0x0000000000047919 */ /* 0x000e220000002100 */
[----:B------:R-:W-:Y:S01]  /*0030*/  ELECT P0, URZ, PT ;  /* 0x00000000003f782f */ /* 0x000fe20003800000 */
[----:B------:R-:W-:Y:S01]  /*0040*/  BSSY B0, `(.L_x_0) ;  /* 0x000000f000007945 */ /* 0x000fe20003800000 */
[--C-:B0-----:R-:W-:Y:S02]  /*0050*/  SHF.R.U32.HI R0, RZ, 0x5, R4.reuse ;  /* 0x00000005ff007819 */ /* 0x101fe40000011604 */
[----:B------:R-:W-:-:S03]  /*0060*/  SHF.R.U32.HI R5, RZ, 0x7, R4 ;  /* 0x00000007ff057819 */ /* 0x000fc60000011604 */
[----:B------:R-:W0:Y:S04]  /*0070*/  SHFL.IDX PT, R2, R0, RZ, 0x1f ;  /* 0x00001fff00027589 */ /* 0x000e2800000e0000 */
[----:B------:R1:W2:Y:S01]  /*0080*/  SHFL.IDX PT, R8, R5, RZ, 0x1f ;  /* 0x00001fff05087589 */ /* 0x0002a200000e0000 */
[----:B0-----:R-:W-:-:S13]  /*0090*/  ISETP.NE.OR P0, PT, R2, RZ, !P0 ;  /* 0x000000ff0200720c */ /* 0x001fda0004705670 */
[----:B-12---:R-:W-:Y:S05]  /*00a0*/  @P0 BRA `(.L_x_1) ;  /* 0x0000000000200947 */ /* 0x006fea0003800000 */
[----:B------:R-:W-:Y:S02]  /*00b0*/  ULDC.64 UR4, c[0x0][0x198] ;  /* 0x0000660000047ab9 */ /* 0x000fe40000000a00 */
[----:B------:R-:W-:Y:S02]  /*00c0*/  UIADD3 UR6, UP0, UR4, 0xf0, URZ ;  /* 0x000000f004067890 */ /* 0x000fe4000ff1e03f */
[----:B------:R-:W-:Y:S02]  /*00d0*/  UIADD3 UR4, UP1, UR4, 0x1f0, URZ ;  /* 0x000001f004047890 */ /* 0x000fe4000ff3e03f */
[----:B------:R-:W-:Y:S02]  /*00e0*/  UIADD3.X UR7, URZ, UR5, URZ, UP0, !UPT ;  /* 0x000000053f077290 */ /* 0x000fe400087fe43f */
[----:B------:R-:W-:-:S07]  /*00f0*/  UIADD3.X UR5, URZ, UR5, URZ, UP1, !UPT ;  /* 0x000000053f057290 */ /* 0x000fce0008ffe43f */
[----:B------:R0:W-:Y:S02]  /*0100*/  UTMACCTL.PF [UR6] ;  /* 0x00000000060079b9 */ /* 0x0001e40008040000 */
[----:B------:R0:W-:Y:S02]  /*0110*/  UTMACCTL.PF [UR4] ;  /* 0x00000000040079b9 */ /* 0x0001e40008040000 */
[----:B0-----:R-:W-:Y:S01]  /*0120*/  NOP ;  /* 0x0000000000007918 */ /* 0x001fe20000000000 */
.L_x_1:
[----:B------:R-:W-:Y:S05]  /*0130*/  BSYNC B0 ;  /* 0x0000000000007941 */ /* 0x000fea0003800000 */
.L_x_0:
[----:B------:R-:W0:Y:S02]  /*0140*/  SHFL.IDX PT, R3, R0, RZ, 0x1f ;  /* 0x00001fff00037589 */ /* 0x000e2400000e0000 */
[----:B0-----:R-:W-:-:S13]  /*0150*/  ISETP.NE.AND P0, PT, R3, RZ, PT ;  /* 0x000000ff0300720c */ /* 0x001fda0003f05270 */
[----:B------:R-:W-:Y:S05]  /*0160*/  @P0 BRA `(.L_x_2) ;  /* 0x0000000000e40947 */ /* 0x000fea0003800000 */
[----:B------:R-:W-:Y:S01]  /*0170*/  ELECT P0, URZ, PT ;  /* 0x00000000003f782f */ /* 0x000fe20003800000 */
[----:B------:R-:W-:-:S12]  /*0180*/  BSSY B0, `(.L_x_2) ;  /* 0x0000037000007945 */ /* 0x000fd80003800000 */
[----:B------:R-:W-:Y:S05]  /*0190*/  @!P0 BRA `(.L_x_3) ;  /* 0x0000000000d48947 */ /* 0x000fea0003800000 */
[----:B------:R-:W0:Y:S01]  /*01a0*/  S2UR UR8, SR_CgaCtaId ;  /* 0x00000000000879c3 */ /* 0x000e220000008800 */
[----:B------:R-:W-:Y:S01]  /*01b0*/  UMOV UR4, 0x400 ;  /* 0x0000040000047882 */ /* 0x000fe20000000000 */
[----:B------:R-:W-:Y:S01]  /*01c0*/  UMOV UR5, 0x1 ;  /* 0x0000000100057882 */ /* 0x000fe20000000000 */
[----:B------:R-:W-:Y:S02]  /*01d0*/  UMOV UR6, 0x80 ;  /* 0x0000008000067882 */ /* 0x000fe40000000000 */
[----:B------:R-:W-:-:S04]  /*01e0*/  UIADD3 UR6, -UR6, 0x100000, URZ ;  /* 0x0010000006067890 */ /* 0x000fc8000fffe13f */
[----:B------:R-:W-:Y:S02]  /*01f0*/  USHF.L.U32 UR7, UR6, 0xb, URZ ;  /* 0x0000000b06077899 */ /* 0x000fe4000800063f */
[----:B------:R-:W-:Y:S02]  /*0200*/  USHF.L.U32 UR6, UR6, 0x1, URZ ;  /* 0x0000000106067899 */ /* 0x000fe4000800063f */
[----:B0-----:R-:W-:Y:S02]  /*0210*/  ULEA UR8, UR8, UR4, 0x18 ;  /* 0x0000000408087291 */ /* 0x001fe4000f8ec03f */
[----:B------:R-:W-:-:S04]  /*0220*/  UIADD3 UR4, -UR5, 0x100000, URZ ;  /* 0x0010000005047890 */ /* 0x000fc8000fffe13f */
[----:B------:R-:W-:Y:S02]  /*0230*/  USHF.L.U32 UR5, UR4, 0xb, URZ ;  /* 0x0000000b04057899 */ /* 0x000fe4000800063f */
[----:B------:R-:W-:Y:S01]  /*0240*/  USHF.L.U32 UR4, UR4, 0x1, URZ ;  /* 0x0000000104047899 */ /* 0x000fe2000800063f */
[----:B------:R-:W0:Y:S11]  /*0250*/  FENCE.VIEW.ASYNC.S ;  /* 0x00000000000073c6 */ /* 0x000e360000000000 */
[----:B0-----:R0:W1:Y:S01]  /*0260*/  SYNCS.EXCH.64 URZ, [UR8], UR4 ;  /* 0x00000004083f75b2 */ /* 0x0010620008000100 */
[----:B------:R0:W2:Y:S01]  /*0270*/  SYNCS.EXCH.64 URZ, [UR8+0xa0], UR6 ;  /* 0x0000a006083f75b2 */ /* 0x0000a20008000100 */
[----:B------:R0:W3:Y:S01]  /*0280*/  SYNCS.EXCH.64 URZ, [UR8+0x8], UR4 ;  /* 0x00000804083f75b2 */ /* 0x0000e20008000100 */
[----:B------:R0:W4:Y:S01]  /*0290*/  SYNCS.EXCH.64 URZ, [UR8+0xa8], UR6 ;  /* 0x0000a806083f75b2 */ /* 0x0001220008000100 */
[----:B------:R0:W0:Y:S01]  /*02a0*/  SYNCS.EXCH.64 URZ, [UR8+0x10], UR4 ;  /* 0x00001004083f75b2 */ /* 0x0000220008000100 */
        /* <DEDUP_REMOVED lines=35> */
[----:B-1234-:R-:W-:Y:S01]  /*04e0*/  NOP ;  /* 0x0000000000007918 */ /* 0x01efe20000000000 */
.L_x_3:
[----:B0-----:R-:W-:Y:S05]  /*04f0*/  BSYNC B0 ;  /* 0x0000000000007941 */ /* 0x001fea0003800000 */
.L_x_2:
[----:B------:R-:W0:Y:S01]  /*0500*/  SHFL.IDX PT, R6, R0, RZ, 0x1f ;  /* 0x00001fff00067589 */ /* 0x000e2200000e0000 */
[----:B------:R-:W-:Y:S01]  /*0510*/  ELECT P0, URZ, PT ;  /* 0x00000000003f782f */ /* 0x000fe20003800000 */
[----:B------:R-:W-:Y:S01]  /*0520*/  NOP ;  /* 0x0000000000007918 */ /* 0x000fe20000000000 */
[----:B------:R-:W-:Y:S01]  /*0530*/  ELECT P1, URZ, PT ;  /* 0x00000000003f782f */ /* 0x000fe20003820000 */
[----:B------:R-:W1:Y:S01]  /*0540*/  SHFL.IDX PT, R3, R0, RZ, 0x1f ;  /* 0x00001fff00037589 */ /* 0x000e6200000e0000 */
[----:B------:R-:W-:Y:S01]  /*0550*/  UMOV UR4, 0x20 ;  /* 0x0000002000047882 */ /* 0x000fe20000000000 */
[----:B------:R-:W-:Y:S01]  /*0560*/  UMOV UR11, 0x80 ;  /* 0x00000080000b7882 */ /* 0x000fe20000000000 */
[----:B------:R-:W-:Y:S01]  /*0570*/  NOP ;  /* 0x0000000000007918 */ /* 0x000fe20000000000 */
[C---:B------:R-:W-:Y:S01]  /*0580*/  VIADD R33, R8.reuse, 0xffffffff ;  /* 0xffffffff08217836 */ /* 0x040fe20000000000 */
[----:B------:R-:W2:Y:S01]  /*0590*/  SHFL.IDX PT, R5, R5, RZ, 0x1f ;  /* 0x00001fff05057589 */ /* 0x000ea200000e0000 */
[----:B------:R-:W-:Y:S01]  /*05a0*/  ULDC.64 UR36, c[0x0][0x208] ;  /* 0x0000820000247ab9 */ /* 0x000fe20000000a00 */
[----:B------:R-:W-:-:S02]  /*05b0*/  ISETP.NE.AND P2, PT, R8, RZ, PT ;  /* 0x000000ff0800720c */ /* 0x000fc40003f45270 */
[----:B------:R-:W-:Y:S02]  /*05c0*/  ISETP.GE.U32.AND P3, PT, R33, 0x2, PT ;  /* 0x000000022100780c */ /* 0x000fe40003f66070 */
[----:B0-----:R-:W-:Y:S02]  /*05d0*/  ISETP.NE.OR P0, PT, R6, RZ, !P0 ;  /* 0x000000ff0600720c */ /* 0x001fe40004705670 */
[----:B-1----:R-:W-:Y:S02]  /*05e0*/  ISETP.NE.OR P1, PT, R3, RZ, !P1 ;  /* 0x000000ff0300720c */ /* 0x002fe40004f25670 */
[----:B------:R-:W-:-:S04]  /*05f0*/  SHF.R.S32.HI R3, RZ, 0x1f, R2 ;  /* 0x0000001fff037819 */ /* 0x000fc80000011402 */
[----:B------:R-:W-:-:S05]  /*0600*/  LEA.HI R3, R3, R2, RZ, 0x2 ;  /* 0x0000000203037211 */ /* 0x000fca00078f10ff */
[----:B------:R-:W-:Y:S01]  /*0610*/  VOTEU.ALL UP0, P0 ;  /* 0x00000000003f7886 */ /* 0x000fe20000000000 */
[----:B------:R-:W-:Y:S01]  /*0620*/  LOP3.LUT R3, R3, 0xfffffffc, RZ, 0xc0, !PT ;  /* 0xfffffffc03037812 */ /* 0x000fe200078ec0ff */
[----:B------:R-:W-:-:S03]  /*0630*/  VOTEU.ALL UP1, P1 ;  /* 0x00000000003f7886 */ /* 0x000fc60000820000 */
[----:B------:R-:W0:Y:S01]  /*0640*/  @!UP0 S2UR UR7, SR_CgaCtaId ;  /* 0x00000000000789c3 */ /* 0x000e220000008800 */
[----:B------:R-:W-:Y:S01]  /*0650*/  @!UP0 UMOV UR6, 0x400 ;  /* 0x0000040000068882 */ /* 0x000fe20000000000 */
[----:B------:R-:W-:-:S04]  /*0660*/  @!UP0 UIADD3 UR4, -UR4, 0x100000, URZ ;  /* 0x0010000004048890 */ /* 0x000fc8000fffe13f */
[----:B------:R-:W-:Y:S02]  /*0670*/  @!UP0 USHF.L.U32 UR5, UR4, 0xb, URZ ;  /* 0x0000000b04058899 */ /* 0x000fe4000800063f */
[----:B------:R-:W-:Y:S01]  /*0680*/  @!UP0 USHF.L.U32 UR4, UR4, 0x1, URZ ;  /* 0x0000000104048899 */ /* 0x000fe2000800063f */
[----:B------:R-:W-:Y:S01]  /*0690*/  IMAD.IADD R0, R2, 0x1, -R3 ;  /* 0x0000000102007824 */ /* 0x000fe200078e0a03 */
[----:B------:R-:W-:Y:S01]  /*06a0*/  @!UP1 UMOV UR9, 0x400 ;  /* 0x0000040000099882 */ /* 0x000fe20000000000 */
[----:B------:R-:W-:Y:S01]  /*06b0*/  VOTEU.ALL UP2, P1 ;  /* 0x00000000003f7886 */ /* 0x000fe20000840000 */
[----:B------:R-:W-:Y:S01]  /*06c0*/  VOTEU.ALL UP3, P1 ;  /* 0x00000000003f7886 */ /* 0x000fe20000860000 */
[----:B------:R-:W-:Y:S01]  /*06d0*/  VOTEU.ALL UP4, P1 ;  /* 0x00000000003f7886 */ /* 0x000fe20000880000 */
[----:B------:R-:W1:Y:S01]  /*06e0*/  @!UP1 S2UR UR10, SR_CgaCtaId ;  /* 0x00000000000a99c3 */ /* 0x000e620000008800 */
[----:B------:R-:W-:Y:S01]  /*06f0*/  VOTEU.ALL UP5, P1 ;  /* 0x00000000003f7886 */ /* 0x000fe200008a0000 */
[----:B------:R-:W-:-:S04]  /*0700*/  SHF.R.S32.HI R3, RZ, 0x1f, R4 ;  /* 0x0000001fff037819 */ /* 0x000fc80000011404 */
[----:B------:R-:W-:-:S04]  /*0710*/  LEA.HI R3, R3, R4, RZ, 0x7 ;  /* 0x0000000403037211 */ /* 0x000fc800078f38ff */
[----:B------:R-:W-:-:S05]  /*0720*/  LOP3.LUT R3, R3, 0xffffff80, RZ, 0xc0, !PT ;  /* 0xffffff8003037812 */ /* 0x000fca00078ec0ff */
[----:B------:R-:W-:Y:S01]  /*0730*/  IMAD.IADD R3, R4, 0x1, -R3 ;  /* 0x0000000104037824 */ /* 0x000fe200078e0a03 */
[----:B0-----:R-:W-:Y:S02]  /*0740*/  @!UP0 ULEA UR8, UR7, UR6, 0x18 ;  /* 0x0000000607088291 */ /* 0x001fe4000f8ec03f */
[----:B------:R-:W-:-:S04]  /*0750*/  @!UP1 UIADD3 UR6, -UR11, 0x100000, URZ ;  /* 0x001000000b069890 */ /* 0x000fc8000fffe13f */
[----:B------:R-:W-:Y:S02]  /*0760*/  @!UP1 USHF.L.U32 UR7, UR6, 0xb, URZ ;  /* 0x0000000b06079899 */ /* 0x000fe4000800063f */
[----:B------:R-:W-:Y:S01]  /*0770*/  @!UP1 USHF.L.U32 UR6, UR6, 0x1, URZ ;  /* 0x0000000106069899 */ /* 0x000fe2000800063f */
[----:B------:R-:W-:Y:S01]  /*0780*/  VOTEU.ALL UP0, P0 ;  /* 0x00000000003f7886 */ /* 0x000fe20000000000 */
[----:B-1----:R-:W-:Y:S01]  /*0790*/  @!UP1 ULEA UR9, UR10, UR9, 0x18 ;  /* 0x000000090a099291 */ /* 0x002fe2000f8ec03f */
[----:B------:R-:W-:Y:S02]  /*07a0*/  VOTEU.ALL UP1, P0 ;  /* 0x00000000003f7886 */ /* 0x000fe40000020000 */
[----:B------:R-:W-:Y:S01]  /*07b0*/  ULDC.64 UR10, c[0x0][0x598] ;  /* 0x00016600000a7ab9 */ /* 0x000fe20000000a00 */
[----:B------:R-:W-:Y:S01]  /*07c0*/  ISETP.NE.AND P0, PT, R0, 0x3, PT ;  /* 0x000000030000780c */ /* 0x000fe20003f05270 */
[----:B------:R-:W0:Y:S02]  /*07d0*/  FENCE.VIEW.ASYNC.S ;  /* 0x00000000000073c6 */ /* 0x000e240000000000 */
[----:B0-----:R0:W1:Y:S01]  /*07e0*/  @!UP0 SYNCS.EXCH.64 URZ, [UR8+0x170], UR4 ;  /* 0x00017004083f85b2 */ /* 0x0010620008000100 */
[----:B------:R-:W-:-:S02]  /*07f0*/  ISETP.NE.U32.AND P1, PT, RZ, UR10, PT ;  /* 0x0000000aff007c0c */ /* 0x000fc4000bf25070 */
[----:B------:R-:W-:Y:S02]  /*0800*/  ISETP.EQ.OR P0, PT, R0, RZ, !P0 ;  /* 0x000000ff0000720c */ /* 0x000fe40004702670 */
[----:B------:R-:W-:Y:S02]  /*0810*/  ISETP.NE.AND.EX P1, PT, RZ, UR11, PT, P1 ;  /* 0x0000000bff007c0c */ /* 0x000fe4000bf25310 */
[----:B------:R-:W-:-:S04]  /*0820*/  ISETP.EQ.AND P0, PT, R8, RZ, P0 ;  /* 0x000000ff0800720c */ /* 0x000fc80000702270 */
[----:B------:R-:W-:-:S04]  /*0830*/  SEL R16, RZ, 0x1, !P0 ;  /* 0x00000001ff107807 */ /* 0x000fc80004000000 */
[----:B------:R-:W-:Y:S01]  /*0840*/  SEL R16, R16, 0x2, P3 ;  /* 0x0000000210107807 */ /* 0x000fe20001800000 */
[----:B------:R0:W1:Y:S01]  /*0850*/  @!UP1 SYNCS.EXCH.64 URZ, [UR8+0x178], UR4 ;  /* 0x00017804083f95b2 */ /* 0x0000620008000100 */
[----:B------:R-:W-:Y:S01]  /*0860*/  NOP ;  /* 0x0000000000007918 */ /* 0x000fe20000000000 */
[----:B------:R0:W1:Y:S01]  /*0870*/  @!UP2 SYNCS.EXCH.64 URZ, [UR9+0x150], UR6 ;  /* 0x00015006093fa5b2 */ /* 0x0000620008000100 */
[----:B------:R0:W1:Y:S01]  /*0880*/  @!UP3 SYNCS.EXCH.64 URZ, [UR9+0x158], UR6 ;  /* 0x00015806093fb5b2 */ /* 0x0000620008000100 */
[----:B------:R0:W1:Y:S01]  /*0890*/  @!UP4 SYNCS.EXCH.64 URZ, [UR9+0x160], UR6 ;  /* 0x00016006093fc5b2 */ /* 0x0000620008000100 */
[----:B------:R0:W1:Y:S01]  /*08a0*/  @!UP5 SYNCS.EXCH.64 URZ, [UR9+0x168], UR6 ;  /* 0x00016806093fd5b2 */ /* 0x0000620008000100 */
[----:B------:R-:W-:Y:S01]  /*08b0*/  NOP ;  /* 0x0000000000007918 */ /* 0x000fe20000000000 */
[----:B-1----:R-:W-:Y:S06]  /*08c0*/  BAR.SYNC.DEFER_BLOCKING 0x0 ;  /* 0x0000000000007b1d */ /* 0x002fec0000010000 */
[----:B0-2---:R-:W-:Y:S05]  /*08d0*/  @!P1 BRA `(.L_x_4) ;  /* 0x00000000001c9947 */ /* 0x005fea0003800000 */
[----:B------:R-:W0:Y:S02]  /*08e0*/  LDC.64 R6, c[0x0][0x598] ;  /* 0x00016600ff067b82 */ /* 0x000e240000000a00 */
[----:B0-----:R-:W2:Y:S02]  /*08f0*/  LDG.E.64 R6, desc[UR36][R6.64] ;  /* 0x0000002406067981 */ /* 0x001ea4000c1e1b00 */
[----:B--2---:R-:W-:-:S04]  /*0900*/  ISETP.NE.U32.AND P0, PT, R6, RZ, PT ;  /* 0x000000ff0600720c */ /* 0x004fc80003f05070 */
[----:B------:R-:W-:-:S13]  /*0910*/  ISETP.NE.AND.EX P0, PT, R7, RZ, PT, P0 ;  /* 0x000000ff0700720c */ /* 0x000fda0003f05300 */
[----:B------:R-:W-:Y:S05]  /*0920*/  @!P0 BRA `(.L_x_4) ;  /* 0x0000000000088947 */ /* 0x000fea0003800000 */
[----:B------:R1:W5:Y:S01]  /*0930*/  LD.E R80, desc[UR36][R6.64] ;  /* 0x0000002406507980 */ /* 0x000362000c101900 */
[----:B------:R-:W-:Y:S05]  /*0940*/  BRA `(.L_x_5) ;  /* 0x0000000000247947 */ /* 0x000fea0003800000 */
.L_x_4:
[----:B------:R-:W-:Y:S02]  /*0950*/  ULDC.64 UR4, c[0x0][0x588] ;  /* 0x0001620000047ab9 */ /* 0x000fe40000000a00 */
[----:B------:R-:W-:-:S04]  /*0960*/  ISETP.NE.U32.AND P0, PT, RZ, UR4, PT ;  /* 0x00000004ff007c0c */ /* 0x000fc8000bf05070 */
[----:B------:R-:W-:-:S13]  /*0970*/  ISETP.NE.AND.EX P0, PT, RZ, UR5, PT, P0 ;  /* 0x00000005ff007c0c */ /* 0x000fda000bf05300 */
[----:B------:R-:W-:Y:S05]  /*0980*/  @!P0 BRA `(.L_x_6) ;  /* 0x00000000000c8947 */ /* 0x000fea0003800000 */
[----:B------:R-:W0:Y:S02]  /*0990*/  LDC.64 R80, c[0x0][0x588] ;  /* 0x00016200ff507b82 */ /* 0x000e240000000a00 */
[----:B0-----:R0:W5:Y:S01]  /*09a0*/  LDG.E R80, desc[UR36][R80.64] ;  /* 0x0000002450507981 */ /* 0x001162000c1e1900 */
[----:B------:R-:W-:Y:S05]  /*09b0*/  BRA `(.L_x_5) ;  /* 0x0000000000087947 */ /* 0x000fea0003800000 */
.L_x_6:
[----:B------:R-:W-:Y:S02]  /*09c0*/  ULDC UR4, c[0x0][0x580] ;  /* 0x0001600000047ab9 */ /* 0x000fe40000000800 */
[----:B------:R-:W-:-:S07]  /*09d0*/  IMAD.U32 R80, RZ, RZ, UR4 ;  /* 0x00000004ff507e24 */ /* 0x000fce000f8e00ff */
.L_x_5:
[----:B------:R-:W-:Y:S02]  /*09e0*/  ULDC.64 UR4, c[0x0][0x5a0] ;  /* 0x0001680000047ab9 */ /* 0x000fe40000000a00 */
[----:B------:R-:W-:-:S04]  /*09f0*/  ISETP.NE.U32.AND P0, PT, RZ, UR4, PT ;  /* 0x00000004ff007c0c */ /* 0x000fc8000bf05070 */
[----:B------:R-:W-:-:S13]  /*0a00*/  ISETP.NE.AND.EX P0, PT, RZ, UR5, PT, P0 ;  /* 0x00000005ff007c0c */ /* 0x000fda000bf05300 */
[----:B------:R-:W-:Y:S05]  /*0a10*/  @!P0 BRA `(.L_x_7) ;  /* 0x00000000001c8947 */ /* 0x000fea0003800000 */
[----:B-1----:R-:W1:Y:S02]  /*0a20*/  LDC.64 R6, c[0x0][0x5a0] ;  /* 0x00016800ff067b82 */ /* 0x002e640000000a00 */
[----:B-1----:R-:W2:Y:S02]  /*0a30*/  LDG.E.64 R6, desc[UR36][R6.64] ;  /* 0x0000002406067981 */ /* 0x002ea4000c1e1b00 */
[----:B--2---:R-:W-:-:S04]  /*0a40*/  ISETP.NE.U32.AND P0, PT, R6, RZ, PT ;  /* 0x000000ff0600720c */ /* 0x004fc80003f05070 */
[----:B------:R-:W-:-:S13]  /*0a50*/  ISETP.NE.AND.EX P0, PT, R7, RZ, PT, P0 ;  /* 0x000000ff0700720c */ /* 0x000fda0003f05300 */
[----:B------:R-:W-:Y:S05]  /*0a60*/  @!P0 BRA `(.L_x_7) ;  /* 0x0000000000088947 */ /* 0x000fea0003800000 */
[----:B0-----:R2:W5:Y:S01]  /*0a70*/  LD.E R81, desc[UR36][R6.64] ;  /* 0x0000002406517980 */ /* 0x001562000c101900 */
[----:B------:R-:W-:Y:S05]  /*0a80*/  BRA `(.L_x_8) ;  /* 0x0000000000247947 */ /* 0x000fea0003800000 */
.L_x_7:
[----:B------:R-:W-:Y:S02]  /*0a90*/  ULDC.64 UR4, c[0x0][0x590] ;  /* 0x0001640000047ab9 */ /* 0x000fe40000000a00 */
[----:B------:R-:W-:-:S04]  /*0aa0*/  ISETP.NE.U32.AND P0, PT, RZ, UR4, PT ;  /* 0x00000004ff007c0c */ /* 0x000fc8000bf05070 */
[----:B------:R-:W-:-:S13]  /*0ab0*/  ISETP.NE.AND.EX P0, PT, RZ, UR5, PT, P0 ;  /* 0x00000005ff007c0c */ /* 0x000fda000bf05300 */
[----:B------:R-:W-:Y:S05]  /*0ac0*/  @!P0 BRA `(.L_x_9) ;  /* 0x00000000000c8947 */ /* 0x000fea0003800000 */
[----:B-1----:R-:W0:Y:S02]  /*0ad0*/  LDC.64 R6, c[0x0][0x590] ;  /* 0x00016400ff067b82 */ /* 0x002e240000000a00 */
[----:B0-----:R0:W5:Y:S01]  /*0ae0*/  LDG.E R81, desc[UR36][R6.64] ;  /* 0x0000002406517981 */ /* 0x001162000c1e1900 */
[----:B------:R-:W-:Y:S05]  /*0af0*/  BRA `(.L_x_8) ;  /* 0x0000000000087947 */ /* 0x000fea0003800000 */
.L_x_9:
[----:B------:R-:W-:Y:S02]  /*0b00*/  ULDC UR4, c[0x0][0x584] ;  /* 0x0001610000047ab9 */ /* 0x000fe40000000800 */
[----:B0-----:R-:W-:-:S07]  /*0b10*/  IMAD.U32 R81, RZ, RZ, UR4 ;  /* 0x00000004ff517e24 */ /* 0x001fce000f8e00ff */
.L_x_8:
[----:B------:R-:W3:Y:S01]  /*0b20*/  LDC R2, c[0x0][0x65c] ;  /* 0x00019700ff027b82 */ /* 0x000ee20000000800 */
[----:B------:R-:W4:Y:S01]  /*0b30*/  S2R R14, SR_CTAID.Y ;  /* 0x00000000000e7919 */ /* 0x000f220000002600 */
[----:B------:R-:W-:Y:S01]  /*0b40*/  ULDC UR6, c[0x0][0x28c] ;  /* 0x0000a30000067ab9 */ /* 0x000fe20000000800 */
[----:B------:R-:W-:Y:S01]  /*0b50*/  ISETP.NE.AND P0, PT, R8, 0x2, PT ;  /* 0x000000020800780c */ /* 0x000fe20003f05270 */
[----:B------:R-:W-:Y:S01]  /*0b60*/  UIADD3 UR6, UR6, 0x1f, URZ ;  /* 0x0000001f06067890 */ /* 0x000fe2000fffe03f */
[----:B012---:R-:W0:Y:S01]  /*0b70*/  S2R R6, SR_CTAID.X ;  /* 0x0000000000067919 */ /* 0x007e220000002500 */
[----:B------:R-:W-:Y:S01]  /*0b80*/  IMAD.MOV.U32 R7, RZ, RZ, RZ ;  /* 0x000000ffff077224 */ /* 0x000fe200078e00ff */
[----:B------:R-:W-:Y:S01]  /*0b90*/  UMOV UR38, URZ ;  /* 0x0000003f00267c82 */ /* 0x000fe20008000000 */
[----:B------:R-:W-:Y:S01]  /*0ba0*/  USHF.R.S32.HI UR7, URZ, 0x1f, UR6 ;  /* 0x0000001f3f077899 */ /* 0x000fe20008011406 */
[----:B------:R-:W-:Y:S01]  /*0bb0*/  UMOV UR39, URZ ;  /* 0x0000003f00277c82 */ /* 0x000fe20008000000 */
[----:B------:R-:W-:-:S02]  /*0bc0*/  ULDC.64 UR8, c[0x0][0x650] ;  /* 0x0001940000087ab9 */ /* 0x000fc40000000a00 */
[----:B------:R-:W-:-:S04]  /*0bd0*/  ULEA.HI UR7, UR7, UR6, URZ, 0x5 ;  /* 0x0000000607077291 */ /* 0x000fc8000f8f283f */
[----:B------:R-:W-:Y:S01]  /*0be0*/  USHF.R.S32.HI UR40, URZ, 0x5, UR7 ;  /* 0x000000053f287899 */ /* 0x000fe20008011407 */
[----:B---3--:R-:W-:-:S13]  /*0bf0*/  ISETP.NE.AND P1, PT, R2, 0x1, PT ;  /* 0x000000010200780c */ /* 0x008fda0003f25270 */
[----:B------:R-:W0:Y:S01]  /*0c00*/  @P1 LDC R19, c[0x0][0x10] ;  /* 0x00000400ff131b82 */ /* 0x000e220000000800 */
[----:B----4-:R-:W-:Y:S02]  /*0c10*/  @P1 IMAD.MOV.U32 R8, RZ, RZ, R14 ;  /* 0x000000ffff081224 */ /* 0x010fe400078e000e */
[----:B------:R-:W-:Y:S02]  /*0c20*/  @P1 IMAD.MOV.U32 R9, RZ, RZ, RZ ;  /* 0x000000ffff091224 */ /* 0x000fe400078e00ff */
[----:B------:R-:W-:-:S03]  /*0c30*/  @P1 IMAD.MOV.U32 R17, RZ, RZ, RZ ;  /* 0x000000ffff111224 */ /* 0x000fc600078e00ff */
[----:B------:R-:W1:Y:S01]  /*0c40*/  @!P1 LDC R11, c[0x0][0xc] ;  /* 0x00000300ff0b9b82 */ /* 0x000e620000000800 */
[----:B------:R-:W-:Y:S01]  /*0c50*/  ULDC UR4, c[0x0][0xc] ;  /* 0x0000030000047ab9 */ /* 0x000fe20000000800 */
[----:B------:R-:W-:Y:S02]  /*0c60*/  ULDC UR5, c[0x0][0x10] ;  /* 0x0000040000057ab9 */ /* 0x000fe40000000800 */
[----:B------:R-:W-:-:S04]  /*0c70*/  UIMAD.WIDE.U32 UR4, UR4, UR5, URZ ;  /* 0x00000005040472a5 */ /* 0x000fc8000f8e003f */
[----:B------:R-:W2:Y:S01]  /*0c80*/  LDC R2, c[0x0][0x14] ;  /* 0x00000500ff027b82 */ /* 0x000ea20000000800 */
[----:B0-----:R-:W-:-:S04]  /*0c90*/  @P1 IMAD.WIDE.U32 R18, R6, R19, R8 ;  /* 0x0000001306121225 */ /* 0x001fc800078e0008 */
[----:B------:R-:W-:Y:S02]  /*0ca0*/  @P1 IMAD.IADD R17, R19, 0x1, R17 ;  /* 0x0000000113111824 */ /* 0x000fe400078e0211 */
[----:B-1----:R-:W-:-:S04]  /*0cb0*/  @!P1 IMAD.WIDE.U32 R8, R11, R14, R6 ;  /* 0x0000000e0b089225 */ /* 0x002fc800078e0006 */
[----:B------:R-:W-:Y:S02]  /*0cc0*/  @!P1 IMAD.MOV.U32 R18, RZ, RZ, R8 ;  /* 0x000000ffff129224 */ /* 0x000fe400078e0008 */
[----:B------:R-:W-:Y:S02]  /*0cd0*/  @!P1 IMAD.MOV.U32 R17, RZ, RZ, R9 ;  /* 0x000000ffff119224 */ /* 0x000fe400078e0009 */
[----:B--2---:R-:W-:-:S04]  /*0ce0*/  IMAD.WIDE.U32 R12, R2, UR4, RZ ;  /* 0x00000004020c7c25 */ /* 0x004fc8000f8e00ff */
[----:B------:R-:W-:Y:S01]  /*0cf0*/  IMAD R23, R2, UR5, RZ ;  /* 0x0000000502177c24 */ /* 0x000fe2000f8e02ff */
[----:B------:R0:W-:Y:S03]  /*0d00*/  STL.64 [R1], R12 ;  /* 0x0000000c01007387 */ /* 0x0001e60000100a00 */
[----:B------:R-:W-:Y:S01]  /*0d10*/  IMAD.IADD R23, R13, 0x1, R23 ;  /* 0x000000010d177824 */ /* 0x000fe200078e0217 */
[----:B------:R-:W-:Y:S06]  /*0d20*/  @P0 BRA `(.L_x_10) ;  /* 0x0000000000200947 */ /* 0x000fec0003800000 */
[----:B------:R-:W-:Y:S01]  /*0d30*/  UISETP.GE.U32.AND UP0, UPT, UR40, 0x14, UPT ;  /* 0x000000142800788c */ /* 0x000fe2000bf06070 */
[----:B------:R-:W-:Y:S01]  /*0d40*/  IADD3 R18, P0, R18, R12, RZ ;  /* 0x0000000c12127210 */ /* 0x000fe20007f1e0ff */
[----:B------:R-:W-:Y:S01]  /*0d50*/  UIMAD.WIDE.U32 UR4, UR40, -0x33333333, URZ ;  /* 0xcccccccd280478a5 */ /* 0x000fe2000f8e003f */
[----:B------:R-:W-:-:S03]  /*0d60*/  UMOV UR39, URZ ;  /* 0x0000003f00277c82 */ /* 0x000fc60008000000 */
[----:B------:R-:W-:Y:S01]  /*0d70*/  USHF.R.U32.HI UR4, URZ, 0x4, UR5 ;  /* 0x000000043f047899 */ /* 0x000fe20008011605 */
[----:B------:R-:W-:-:S03]  /*0d80*/  IMAD.X R17, R23, 0x1, R17, P0 ;  /* 0x0000000117117824 */ /* 0x000fc600000e0611 */
[----:B------:R-:W-:Y:S02]  /*0d90*/  UIMAD UR38, UR4, -0x14, UR40 ;  /* 0xffffffec042678a4 */ /* 0x000fe4000f8e0228 */
[----:B------:R-:W-:-:S12]  /*0da0*/  @UP0 ULOP3.LUT UR39, UR4, 0x1, URZ, 0xc0, !UPT ;  /* 0x0000000104270892 */ /* 0x000fd8000f8ec03f */
.L_x_10:
[----:B------:R-:W-:Y:S01]  /*0db0*/  ISETP.GE.U32.AND P0, PT, R18, UR8, PT ;  /* 0x0000000812007c0c */ /* 0x000fe2000bf06070 */
[----:B------:R-:W-:Y:S01]  /*0dc0*/  IMAD.MOV.U32 R19, RZ, RZ, -0x1 ;  /* 0xffffffffff137424 */ /* 0x000fe200078e00ff */
[----:B------:R-:W-:Y:S01]  /*0dd0*/  PRMT R8, RZ, 0x7610, R8 ;  /* 0x00007610ff087816 */ /* 0x000fe20000000008 */
[----:B------:R-:W-:Y:S01]  /*0de0*/  IMAD.MOV.U32 R22, RZ, RZ, -0x1 ;  /* 0xffffffffff167424 */ /* 0x000fe200078e00ff */
[----:B------:R-:W-:Y:S01]  /*0df0*/  ISETP.GE.U32.AND.EX P0, PT, R17, UR9, PT, P0 ;  /* 0x0000000911007c0c */ /* 0x000fe2000bf06100 */
[----:B------:R-:W-:-:S12]  /*0e00*/  IMAD.MOV.U32 R2, RZ, RZ, -0x1 ;  /* 0xffffffffff027424 */ /* 0x000fd800078e00ff */
[----:B------:R-:W-:Y:S05]  /*0e10*/  @P0 BRA `(.L_x_11) ;  /* 0x00000004005c0947 */ /* 0x000fea0003800000 */
[----:B------:R-:W1:Y:S01]  /*0e20*/  LDC.64 R20, c[0x0][0x628] ;  /* 0x00018a00ff147b82 */ /* 0x000e620000000a00 */
[----:B------:R-:W-:Y:S02]  /*0e30*/  IMAD.MOV.U32 R8, RZ, RZ, R18 ;  /* 0x000000ffff087224 */ /* 0x000fe400078e0012 */
[----:B------:R-:W-:-:S05]  /*0e40*/  IMAD.MOV.U32 R9, RZ, RZ, R17 ;  /* 0x000000ffff097224 */ /* 0x000fca00078e0011 */
[----:B------:R-:W2:Y:S08]  /*0e50*/  LDC R2, c[0x0][0x630] ;  /* 0x00018c00ff027b82 */ /* 0x000eb00000000800 */
[----:B------:R-:W3:Y:S01]  /*0e60*/  LDC.64 R24, c[0x0][0x620] ;  /* 0x00018800ff187b82 */ /* 0x000ee20000000a00 */
[----:B-1----:R-:W-:-:S04]  /*0e70*/  ISETP.NE.U32.AND P0, PT, R20, RZ, PT ;  /* 0x000000ff1400720c */ /* 0x002fc80003f05070 */
[----:B------:R-:W-:-:S13]  /*0e80*/  ISETP.NE.AND.EX P0, PT, R21, RZ, PT, P0 ;  /* 0x000000ff1500720c */ /* 0x000fda0003f05300 */
[----:B--23--:R-:W-:Y:S05]  /*0e90*/  @!P0 BRA `(.L_x_12) ;  /* 0x0000000000288947 */ /* 0x00cfea0003800000 */
[----:B0-----:R-:W0:Y:S02]  /*0ea0*/  LDC R13, c[0x0][0x634] ;  /* 0x00018d00ff0d7b82 */ /* 0x001e240000000800 */
[----:B0-----:R-:W-:-:S05]  /*0eb0*/  IADD3 R13, P0, R18, R13, RZ ;  /* 0x0000000d120d7210 */ /* 0x001fca0007f1e0ff */
[----:B------:R-:W-:-:S04]  /*0ec0*/  IMAD.X R15, RZ, RZ, R17, P0 ;  /* 0x000000ffff0f7224 */ /* 0x000fc800000e0611 */
[----:B------:R-:W-:-:S04]  /*0ed0*/  IMAD.WIDE.U32 R8, R15, R20, RZ ;  /* 0x000000140f087225 */ /* 0x000fc800078e00ff */
[----:B------:R-:W-:-:S04]  /*0ee0*/  IMAD.WIDE.U32 R10, P0, R13, R21, R8 ;  /* 0x000000150d0a7225 */ /* 0x000fc80007800008 */
[----:B------:R-:W-:-:S04]  /*0ef0*/  IMAD.WIDE.U32 R8, R13, R20, RZ ;  /* 0x000000140d087225 */ /* 0x000fc800078e00ff */
[----:B------:R-:W-:Y:S01]  /*0f00*/  IMAD.X R13, RZ, RZ, RZ, P0 ;  /* 0x000000ffff0d7224 */ /* 0x000fe200000e06ff */
[----:B------:R-:W-:Y:S01]  /*0f10*/  IADD3 RZ, P0, R9, R10, RZ ;  /* 0x0000000a09ff7210 */ /* 0x000fe20007f1e0ff */
[----:B------:R-:W-:-:S04]  /*0f20*/  IMAD.MOV.U32 R12, RZ, RZ, R11 ;  /* 0x000000ffff0c7224 */ /* 0x000fc800078e000b */
[----:B------:R-:W-:-:S08]  /*0f30*/  IMAD.WIDE.U32.X R8, R15, R21, R12, P0 ;  /* 0x000000150f087225 */ /* 0x000fd000000e040c */
.L_x_12:
[-CC-:B------:R-:W-:Y:S01]  /*0f40*/  SHF.R.U64 R31, R8, R2.reuse, R9.reuse ;  /* 0x00000002081f7219 */ /* 0x180fe20000001209 */
[----:B0-----:R-:W0:Y:S01]  /*0f50*/  LDC R12, c[0x0][0x618] ;  /* 0x00018600ff0c7b82 */ /* 0x001e220000000800 */
[----:B------:R-:W-:Y:S01]  /*0f60*/  SHF.R.U32.HI R7, RZ, R2, R9 ;  /* 0x00000002ff077219 */ /* 0x000fe20000011609 */
[----:B------:R-:W-:Y:S01]  /*0f70*/  ULDC UR4, c[0x0][0x150] ;  /* 0x0000540000047ab9 */ /* 0x000fe20000000800 */
[----:B------:R-:W-:Y:S01]  /*0f80*/  IADD3 R11, P0, RZ, -R31, RZ ;  /* 0x8000001fff0b7210 */ /* 0x000fe20007f1e0ff */
[----:B------:R-:W-:Y:S01]  /*0f90*/  IMAD.MOV.U32 R19, RZ, RZ, R17 ;  /* 0x000000ffff137224 */ /* 0x000fe200078e0011 */
[----:B------:R-:W-:-:S03]  /*0fa0*/  I2FP.F32.U32 R2, R6 ;  /* 0x0000000600027245 */ /* 0x000fc60000201000 */
[----:B------:R-:W1:Y:S01]  /*0fb0*/  LDC.64 R26, c[0x0][0x640] ;  /* 0x00019000ff1a7b82 */ /* 0x000e620000000a00 */
[----:B------:R-:W-:Y:S02]  /*0fc0*/  IMAD.X R13, RZ, RZ, ~R7, P0 ;  /* 0x000000ffff0d7224 */ /* 0x000fe400000e0e07 */
[----:B------:R-:W-:Y:S01]  /*0fd0*/  FMUL R2, R2, UR4 ;  /* 0x0000000402027c20 */ /* 0x000fe20008400000 */
[----:B------:R-:W-:Y:S01]  /*0fe0*/  IMAD.WIDE.U32 R8, R11, R24, R18 ;  /* 0x000000180b087225 */ /* 0x000fe200078e0012 */
[----:B------:R-:W-:-:S03]  /*0ff0*/  ULDC UR4, c[0x0][0x154] ;  /* 0x0000550000047ab9 */ /* 0x000fc60000000800 */
[----:B------:R-:W-:Y:S01]  /*1000*/  IMAD R10, R13, R24, RZ ;  /* 0x000000180d0a7224 */ /* 0x000fe200078e02ff */
[----:B------:R-:W2:Y:S01]  /*1010*/  LDC R7, c[0x0][0x144] ;  /* 0x00005100ff077b82 */ /* 0x000ea20000000800 */
[----:B------:R-:W3:Y:S02]  /*1020*/  F2I.U32.TRUNC.NTZ R2, R2 ;  /* 0x0000000200027305 */ /* 0x000ee4000020f000 */
[----:B------:R-:W-:-:S04]  /*1030*/  IMAD R11, R11, R25, R10 ;  /* 0x000000190b0b7224 */ /* 0x000fc800078e020a */
[----:B------:R-:W-:Y:S01]  /*1040*/  IMAD.IADD R9, R9, 0x1, R11 ;  /* 0x0000000109097824 */ /* 0x000fe200078e020b */
[----:B------:R-:W4:Y:S01]  /*1050*/  LDC R22, c[0x0][0x608] ;  /* 0x00018200ff167b82 */ /* 0x000f220000000800 */
[----:B------:R-:W-:-:S03]  /*1060*/  IMAD.MOV.U32 R11, RZ, RZ, -0x1 ;  /* 0xffffffffff0b7424 */ /* 0x000fc600078e00ff */
[--C-:B0-----:R-:W-:Y:S02]  /*1070*/  SHF.R.U64 R20, R8, R12, R9.reuse ;  /* 0x0000000c08147219 */ /* 0x101fe40000001209 */
[----:B------:R-:W-:Y:S02]  /*1080*/  I2FP.F32.U32 R8, R14 ;  /* 0x0000000e00087245 */ /* 0x000fe40000201000 */
[----:B------:R-:W0:Y:S01]  /*1090*/  LDC R24, c[0x0][0x658] ;  /* 0x00019600ff187b82 */ /* 0x000e220000000800 */
[----:B-1----:R-:W-:Y:S01]  /*10a0*/  ISETP.NE.U32.AND P0, PT, R26, RZ, PT ;  /* 0x000000ff1a00720c */ /* 0x002fe20003f05070 */
[----:B---3--:R-:W-:Y:S02]  /*10b0*/  IMAD.MOV R10, RZ, RZ, -R2 ;  /* 0x000000ffff0a7224 */ /* 0x008fe400078e0a02 */
[----:B------:R-:W-:Y:S01]  /*10c0*/  FMUL R8, R8, UR4 ;  /* 0x0000000408087c20 */ /* 0x000fe20008400000 */
[----:B------:R-:W-:Y:S02]  /*10d0*/  SHF.R.U32.HI R9, RZ, R12, R9 ;  /* 0x0000000cff097219 */ /* 0x000fe40000011609 */
[----:B------:R-:W-:Y:S01]  /*10e0*/  ISETP.NE.AND.EX P0, PT, R27, RZ, PT, P0 ;  /* 0x000000ff1b00720c */ /* 0x000fe20003f05300 */
[----:B------:R1:W3:Y:S01]  /*10f0*/  F2I.U32.TRUNC.NTZ R15, R8 ;  /* 0x00000008000f7305 */ /* 0x0002e2000020f000 */
[----:B------:R-:W1:Y:S01]  /*1100*/  LDC R19, c[0x0][0x148] ;  /* 0x00005200ff137b82 */ /* 0x000e620000000800 */
[----:B--2---:R-:W-:-:S07]  /*1110*/  IMAD R2, R7, R10, R6 ;  /* 0x0000000a07027224 */ /* 0x004fce00078e0206 */
[----:B------:R-:W2:Y:S01]  /*1120*/  LDC R25, c[0x0][0x600] ;  /* 0x00018000ff197b82 */ /* 0x000ea20000000800 */
[-CC-:B----4-:R-:W-:Y:S02]  /*1130*/  SHF.R.U64 R32, R20, R22.reuse, R9.reuse ;  /* 0x0000001614207219 */ /* 0x190fe40000001209 */
[----:B------:R-:W-:Y:S01]  /*1140*/  SHF.R.U32.HI R7, RZ, R22, R9 ;  /* 0x00000016ff077219 */ /* 0x000fe20000011609 */
[----:B------:R-:W-:-:S04]  /*1150*/  IMAD.MOV.U32 R9, RZ, RZ, 0x1 ;  /* 0x00000001ff097424 */ /* 0x000fc800078e00ff */
[----:B------:R-:W4:Y:S01]  /*1160*/  LDC R28, c[0x0][0x648] ;  /* 0x00019200ff1c7b82 */ /* 0x000f220000000800 */
[-C--:B0-----:R-:W-:Y:S02]  /*1170*/  SHF.L.U32 R6, R11, R24.reuse, RZ ;  /* 0x000000180b067219 */ /* 0x081fe400000006ff */
[--C-:B------:R-:W-:Y:S02]  /*1180*/  SHF.R.U64 R22, R32, R24, R7.reuse ;  /* 0x0000001820167219 */ /* 0x100fe40000001207 */
[----:B------:R-:W-:Y:S02]  /*1190*/  LOP3.LUT R13, RZ, R6, RZ, 0x33, !PT ;  /* 0x00000006ff0d7212 */ /* 0x000fe400078e33ff */
[-C--:B------:R-:W-:Y:S01]  /*11a0*/  SHF.R.U32.HI R7, RZ, R24.reuse, R7 ;  /* 0x00000018ff077219 */ /* 0x080fe20000011607 */
[----:B------:R-:W0:Y:S01]  /*11b0*/  LDC R29, c[0x0][0x638] ;  /* 0x00018e00ff1d7b82 */ /* 0x000e220000000800 */
[----:B------:R-:W-:Y:S01]  /*11c0*/  SHF.L.U32 R12, R9, R24, RZ ;  /* 0x00000018090c7219 */ /* 0x000fe200000006ff */
[----:B------:R-:W-:-:S06]  /*11d0*/  IMAD.MOV.U32 R6, RZ, RZ, R22 ;  /* 0x000000ffff067224 */ /* 0x000fcc00078e0016 */
[----:B------:R-:W0:Y:S01]  /*11e0*/  LDC R30, c[0x0][0x610] ;  /* 0x00018400ff1e7b82 */ /* 0x000e220000000800 */
[----:B-1-3--:R-:W-:Y:S05]  /*11f0*/  @!P0 BRA `(.L_x_13) ;  /* 0x0000000000288947 */ /* 0x00afea0003800000 */
[----:B------:R-:W1:Y:S02]  /*1200*/  LDC R11, c[0x0][0x64c] ;  /* 0x00019300ff0b7b82 */ /* 0x000e640000000800 */
[----:B-1----:R-:W-:-:S05]  /*1210*/  IADD3 R11, P0, R22, R11, RZ ;  /* 0x0000000b160b7210 */ /* 0x002fca0007f1e0ff */
        /* <DEDUP_REMOVED lines=8> */
.L_x_13:
[----:B----4-:R-:W-:Y:S01]  /*12a0*/  SHF.R.U64 R6, R6, R28, R7 ;  /* 0x0000001c06067219 */ /* 0x010fe20000001207 */
[----:B--2---:R-:W-:Y:S01]  /*12b0*/  VIADD R7, R25, 0xffffffff ;  /* 0xffffffff19077836 */ /* 0x004fe20000000000 */
[----:B------:R-:W-:Y:S01]  /*12c0*/  LOP3.LUT R13, R32, R13, RZ, 0xc0, !PT ;  /* 0x0000000d200d7212 */ /* 0x000fe200078ec0ff */
[----:B------:R-:W-:Y:S02]  /*12d0*/  IMAD.MOV R15, RZ, RZ, -R15 ;  /* 0x000000ffff0f7224 */ /* 0x000fe400078e0a0f */
[----:B------:R-:W-:Y:S01]  /*12e0*/  IMAD.MOV R8, RZ, RZ, -R6 ;  /* 0x000000ffff087224 */ /* 0x000fe200078e0a06 */
[----:B------:R-:W-:Y:S01]  /*12f0*/  LOP3.LUT R7, R20, R7, RZ, 0xc0, !PT ;  /* 0x0000000714077212 */ /* 0x000fe200078ec0ff */
[----:B------:R-:W-:Y:S02]  /*1300*/  IMAD R13, R12, R6, R13 ;  /* 0x000000060c0d7224 */ /* 0x000fe400078e020d */
[----:B------:R-:W-:Y:S02]  /*1310*/  @P1 IMAD R2, R19, R15, R14 ;  /* 0x0000000f13021224 */ /* 0x000fe400078e020e */
[----:B0-----:R-:W-:-:S02]  /*1320*/  IMAD R6, R8, R29, R22 ;  /* 0x0000001d08067224 */ /* 0x001fc400078e0216 */
[----:B------:R-:W-:Y:S02]  /*1330*/  IMAD R2, R13, R30, R2 ;  /* 0x0000001e0d027224 */ /* 0x000fe400078e0202 */
[----:B------:R-:W-:Y:S02]  /*1340*/  IMAD R19, R6, R25, R7 ;  /* 0x0000001906137224 */ /* 0x000fe400078e0207 */
[----:B------:R-:W-:-:S03]  /*1350*/  IMAD.MOV.U32 R8, RZ, RZ, 0x1 ;  /* 0x00000001ff087424 */ /* 0x000fc600078e00ff */
[----:B------:R-:W-:Y:S02]  /*1360*/  SEL R22, R19, R2, !P1 ;  /* 0x0000000213167207 */ /* 0x000fe40004800000 */
[----:B------:R-:W-:Y:S01]  /*1370*/  SEL R19, R2, R19, !P1 ;  /* 0x0000001302137207 */ /* 0x000fe20004800000 */
[----:B------:R-:W-:-:S07]  /*1380*/  IMAD.MOV.U32 R2, RZ, RZ, R31 ;  /* 0x000000ffff027224 */ /* 0x000fce00078e001f */
.L_x_11:
[----:B------:R-:W-:Y:S05]  /*1390*/  @!P2 BRA `(.L_x_14) ;  /* 0x000000580038a947 */ /* 0x000fea0003800000 */
[----:B------:R-:W-:-:S13]  /*13a0*/  ISETP.GT.U32.AND P0, PT, R33, 0x1, PT ;  /* 0x000000012100780c */ /* 0x000fda0003f04070 */
[----:B------:R-:W-:Y:S05]  /*13b0*/  @P0 EXIT ;  /* 0x000000000000094d */ /* 0x000fea0003800000 */
.L_x_15:
[----:B------:R-:W-:-:S08]  /*13c0*/  NOP ;  /* 0x0000000000007918 */ /* 0x000fd00000000000 */
[----:B------:R-:W1:Y:S02]  /*13d0*/  USETMAXREG.TRY_ALLOC.CTAPOOL UP0, 0xe8 ;  /* 0x000000e8000079c8 */ /* 0x000e640008000600 */
[----:B-1----:R-:W-:-:S13]  /*13e0*/  PLOP3.LUT P0, PT, PT, PT, UP0, 0x80, 0x0 ;  /* 0x000000000000781c */ /* 0x002fda0003f0f008 */
[----:B------:R-:W-:Y:S05]  /*13f0*/  @!P0 BRA `(.L_x_15) ;  /* 0xfffffffc00f08947 */ /* 0x000fea000383ffff */
[----:B------:R-:W-:-:S13]  /*1400*/  LOP3.LUT P0, RZ, R8, 0xff, RZ, 0xc0, !PT ;  /* 0x000000ff08ff7812 */ /* 0x000fda000780c0ff */
[----:B------:R-:W-:Y:S05]  /*1410*/  @!P0 EXIT ;  /* 0x000000000000894d */ /* 0x000fea0003800000 */
[----:B------:R-:W1:Y:S01]  /*1420*/  S2UR UR4, SR_CgaCtaId ;  /* 0x00000000000479c3 */ /* 0x000e620000008800 */
[----:B------:R-:W-:Y:S01]  /*1430*/  VIADD R6, R5, 0xffffffff ;  /* 0xffffffff05067836 */ /* 0x000fe20000000000 */
[----:B------:R-:W-:Y:S01]  /*1440*/  SHF.R.S32.HI R0, RZ, 0x1f, R3 ;  /* 0x0000001fff007819 */ /* 0x000fe20000011403 */
[----:B------:R-:W-:Y:S01]  /*1450*/  UMOV UR42, 0x400 ;  /* 0x00000400002a7882 */ /* 0x000fe20000000000 */
[----:B------:R-:W-:Y:S01]  /*1460*/  UISETP.LT.AND UP0, UPT, UR40, 0x1, UPT ;  /* 0x000000012800788c */ /* 0x000fe2000bf01270 */
[----:B------:R-:W-:Y:S01]  /*1470*/  LOP3.LUT R92, R16, 0x1, RZ, 0xfc, !PT ;  /* 0x00000001105c7812 */ /* 0x000fe200078efcff */
[----:B------:R-:W-:Y:S01]  /*1480*/  ULDC UR6, c[0x0][0x284] ;  /* 0x0000a10000067ab9 */ /* 0x000fe20000000800 */
[----:B------:R-:W-:Y:S01]  /*1490*/  R2UR UR43, R6 ;  /* 0x00000000062b72ca */ /* 0x000fe200000e0000 */
[----:B------:R-:W-:Y:S01]  /*14a0*/  USEL UR45, UR40, 0x1, UP0 ;  /* 0x00000001282d7887 */ /* 0x000fe20008000000 */
[CC--:B------:R-:W-:Y:S01]  /*14b0*/  LEA.HI R4, R0.reuse, R3.reuse, RZ, 0x2 ;  /* 0x0000000300047211 */ /* 0x0c0fe200078f10ff */
[----:B------:R-:W-:Y:S01]  /*14c0*/  USHF.L.U32 UR41, UR40, 0x1, URZ ;  /* 0x0000000128297899 */ /* 0x000fe2000800063f */
[----:B------:R-:W-:Y:S01]  /*14d0*/  LEA.HI R0, R0, R3, RZ, 0x5 ;  /* 0x0000000300007211 */ /* 0x000fe200078f28ff */
[----:B------:R-:W-:Y:S01]  /*14e0*/  UIADD3 UR45, -UR45, UR40, URZ ;  /* 0x000000282d2d7290 */ /* 0x000fe2000fffe13f */
[----:B------:R-:W-:-:S02]  /*14f0*/  SHF.R.S32.HI R82, RZ, 0x2, R4 ;  /* 0x00000002ff527819 */ /* 0x000fc40000011404 */
[----:B------:R-:W-:Y:S02]  /*1500*/  SHF.R.S32.HI R5, RZ, 0x1f, R4 ;  /* 0x0000001fff057819 */ /* 0x000fe40000011404 */
[----:B------:R-:W-:Y:S02]  /*1510*/  LOP3.LUT R84, R4, 0xfffffffc, RZ, 0xc0, !PT ;  /* 0xfffffffc04547812 */ /* 0x000fe400078ec0ff */
[----:B------:R-:W-:Y:S01]  /*1520*/  LEA.HI R5, R5, R82, RZ, 0x3 ;  /* 0x0000005205057211 */ /* 0x000fe200078f18ff */
[----:B------:R-:W-:Y:S01]  /*1530*/  USHF.L.U32 UR43, UR43, 0x3, URZ ;  /* 0x000000032b2b7899 */ /* 0x000fe2000800063f */
[----:B------:R-:W-:Y:S01]  /*1540*/  ISETP.NE.AND P0, PT, R6, RZ, PT ;  /* 0x000000ff0600720c */ /* 0x000fe20003f05270 */
[----:B------:R-:W-:Y:S01]  /*1550*/  IMAD.IADD R84, R3, 0x1, -R84 ;  /* 0x0000000103547824 */ /* 0x000fe200078e0a54 */
[----:B------:R-:W-:Y:S01]  /*1560*/  LOP3.LUT R5, R5, 0xfffffff8, RZ, 0xc0, !PT ;  /* 0xfffffff805057812 */ /* 0x000fe200078ec0ff */
[----:B-1----:R-:W-:Y:S01]  /*1570*/  ULEA UR42, UR4, UR42, 0x18 ;  /* 0x0000002a042a7291 */ /* 0x002fe2000f8ec03f */
[----:B------:R-:W-:Y:S01]  /*1580*/  SEL R93, RZ, 0x1, P0 ;  /* 0x00000001ff5d7807 */ /* 0x000fe20000000000 */
[----:B------:R-:W-:-:S02]  /*1590*/  IMAD.U32 R86, RZ, RZ, UR43 ;  /* 0x0000002bff567e24 */ /* 0x000fc4000f8e00ff */
[----:B------:R-:W-:Y:S01]  /*15a0*/  UIADD3 UR44, UR42, 0x150, URZ ;  /* 0x000001502a2c7890 */ /* 0x000fe2000fffe03f */
[----:B------:R-:W-:Y:S01]  /*15b0*/  IMAD.IADD R82, R82, 0x1, -R5 ;  /* 0x0000000152527824 */ /* 0x000fe200078e0a05 */
[----:B------:R-:W-:Y:S01]  /*15c0*/  UIADD3 UR4, UR42, 0x14280, URZ ;  /* 0x000142802a047890 */ /* 0x000fe2000fffe03f */
[----:B------:R-:W-:Y:S01]  /*15d0*/  SHF.R.S32.HI R5, RZ, 0x5, R0 ;  /* 0x00000005ff057819 */ /* 0x000fe20000011400 */
[----:B------:R-:W-:Y:S01]  /*15e0*/  UIADD3 UR5, UR42, 0x280, URZ ;  /* 0x000002802a057890 */ /* 0x000fe2000fffe03f */
[C---:B------:R-:W-:Y:S01]  /*15f0*/  LOP3.LUT R88, R86.reuse, 0x8, RZ, 0xc0, !PT ;  /* 0x0000000856587812 */ /* 0x040fe200078ec0ff */
[----:B------:R-:W-:Y:S01]  /*1600*/  USHF.R.U32.HI UR4, URZ, 0x4, UR4 ;  /* 0x000000043f047899 */ /* 0x000fe20008011604 */
[--C-:B------:R-:W-:Y:S01]  /*1610*/  SHF.R.S32.HI R83, RZ, 0x1f, R82.reuse ;  /* 0x0000001fff537819 */ /* 0x100fe20000011452 */
[----:B------:R-:W-:Y:S01]  /*1620*/  USHF.R.U32.HI UR5, URZ, 0x4, UR5 ;  /* 0x000000043f057899 */ /* 0x000fe20008011605 */
[C-C-:B------:R-:W-:Y:S01]  /*1630*/  IMAD R89, R5.reuse, -0x10, -R82.reuse ;  /* 0xfffffff005597824 */ /* 0x140fe200078e0a52 */
[----:B------:R-:W-:Y:S01]  /*1640*/  ULOP3.LUT UR4, UR4, 0x3fff, URZ, 0xc0, !UPT ;  /* 0x00003fff04047892 */ /* 0x000fe2000f8ec03f */
[----:B------:R-:W-:Y:S01]  /*1650*/  IMAD.U32 R85, RZ, RZ, UR44 ;  /* 0x0000002cff557e24 */ /* 0x000fe2000f8e00ff */
[----:B------:R-:W-:Y:S01]  /*1660*/  ULOP3.LUT UR5, UR5, 0x3fff, URZ, 0xc0, !UPT ;  /* 0x00003fff05057892 */ /* 0x000fe2000f8ec03f */
[----:B------:R-:W-:Y:S01]  /*1670*/  IMAD.WIDE R82, R5, 0x10, R82 ;  /* 0x0000001005527825 */ /* 0x000fe200078e0252 */
[----:B------:R-:W-:Y:S01]  /*1680*/  LOP3.LUT R86, R86, 0x8, RZ, 0xc, !PT ;  /* 0x0000000856567812 */ /* 0x000fe200078e0cff */
[----:B------:R-:W-:Y:S01]  /*1690*/  ULOP3.LUT UR46, UR4, 0x10000, URZ, 0xfc, !UPT ;  /* 0x00010000042e7892 */ /* 0x000fe2000f8efc3f */
[----:B------:R-:W-:Y:S01]  /*16a0*/  LOP3.LUT R88, R88, 0x18, RZ, 0x3c, !PT ;  /* 0x0000001858587812 */ /* 0x000fe200078e3cff */
[----:B------:R-:W-:Y:S01]  /*16b0*/  VIADD R87, R85, UR43 ;  /* 0x0000002b55577c36 */ /* 0x000fe20008000000 */
[----:B------:R-:W-:Y:S01]  /*16c0*/  ULOP3.LUT UR47, UR5, 0x10000, URZ, 0xfc, !UPT ;  /* 0x00010000052f7892 */ /* 0x000fe2000f8efc3f */
[----:B------:R-:W-:-:S11]  /*16d0*/  VIADD R89, R89, UR6 ;  /* 0x0000000659597c36 */ /* 0x000fd60008000000 */
.L_x_147:
[----:B------:R-:W-:Y:S01]  /*16e0*/  SHF.L.U32 R0, R93, 0x1f, RZ ;  /* 0x0000001f5d007819 */ /* 0x000fe200000006ff */
[----:B------:R-:W-:Y:S02]  /*16f0*/  ULDC UR4, c[0x0][0x28c] ;  /* 0x0000a30000047ab9 */ /* 0x000fe40000000800 */
[----:B------:R-:W-:Y:S01]  /*1700*/  ISETP.LT.AND P1, PT, RZ, UR4, PT ;  /* 0x00000004ff007c0c */ /* 0x000fe2000bf21270 */
[----:B------:R-:W1:Y:S02]  /*1710*/  SYNCS.PHASECHK.TRANS64.TRYWAIT P0, [R85+UR43], R0 ;  /* 0x00000000550075a7 */ /* 0x000e64000800016b */
[----:B-1-34-:R-:W-:Y:S10]  /*1720*/  @!P0 BRA `(.L_x_16) ;  /* 0x0000006c008c8947 */ /* 0x01aff40003800000 */
.L_x_185:
[----:B------:R-:W-:Y:S05]  /*1730*/  @P1 BRA `(.L_x_17) ;  /* 0x0000000000401947 */ /* 0x000fea0003800000 */
[----:B-1----:R-:W-:Y:S01]  /*1740*/  MOV R0, 0x0 ;  /* 0x0000000000007802 */ /* 0x002fe20000000f00 */
[----:B------:R-:W-:Y:S01]  /*1750*/  ULDC.64 UR4, c[0x4][0x68] ;  /* 0x01001a0000047ab9 */ /* 0x000fe20000000a00 */
[----:B------:R-:W-:Y:S01]  /*1760*/  ULDC.64 UR6, c[0x4][0x8] ;  /* 0x0100020000067ab9 */ /* 0x000fe20000000a00 */
[----:B------:R-:W-:Y:S01]  /*1770*/  IMAD.U32 R4, RZ, RZ, UR4 ;  /* 0x00000004ff047e24 */ /* 0x000fe2000f8e00ff */
[----:B------:R1:W2:Y:S01]  /*1780*/  LDC.64 R14, c[0x4][R0] ;  /* 0x01000000000e7b82 */ /* 0x0002a20000000a00 */
[----:B------:R-:W-:Y:S01]  /*1790*/  IMAD.U32 R5, RZ, RZ, UR5 ;  /* 0x00000005ff057e24 */ /* 0x000fe2000f8e00ff */
[----:B------:R-:W-:Y:S01]  /*17a0*/  ULDC.64 UR4, c[0x4][0x70] ;  /* 0x01001c0000047ab9 */ /* 0x000fe20000000a00 */
[----:B------:R-:W-:Y:S02]  /*17b0*/  IMAD.U32 R10, RZ, RZ, UR6 ;  /* 0x00000006ff0a7e24 */ /* 0x000fe4000f8e00ff */
[----:B------:R-:W-:Y:S02]  /*17c0*/  IMAD.U32 R6, RZ, RZ, UR4 ;  /* 0x00000004ff067e24 */ /* 0x000fe4000f8e00ff */
[----:B------:R-:W-:-:S02]  /*17d0*/  IMAD.U32 R7, RZ, RZ, UR5 ;  /* 0x00000005ff077e24 */ /* 0x000fc4000f8e00ff */
[----:B------:R-:W-:Y:S02]  /*17e0*/  IMAD.U32 R11, RZ, RZ, UR7 ;  /* 0x00000007ff0b7e24 */ /* 0x000fe4000f8e00ff */
[----:B------:R-:W-:Y:S02]  /*17f0*/  IMAD.MOV.U32 R8, RZ, RZ, 0x1e1 ;  /* 0x000001e1ff087424 */ /* 0x000fe400078e00ff */
[----:B0-----:R-:W-:Y:S02]  /*1800*/  IMAD.MOV.U32 R12, RZ, RZ, 0x1 ;  /* 0x00000001ff0c7424 */ /* 0x001fe400078e00ff */
[----:B-1----:R-:W-:-:S07]  /*1810*/  IMAD.MOV.U32 R13, RZ, RZ, RZ ;  /* 0x000000ffff0d7224 */ /* 0x002fce00078e00ff */
[----:B------:R-:W-:-:S07]  /*1820*/  LEPC R20, `(.L_x_17) ;  /* 0x000000001014794e */ /* 0x000fce0000000000 */
[----:B--2--5:R-:W-:Y:S05]  /*1830*/  CALL.ABS.NOINC R14 ;  /* 0x000000000e007343 */ /* 0x024fea0003c00000 */
.L_x_17:
[----:B------:R-:W-:-:S13]  /*1840*/  ISETP.NE.AND P0, PT, R92, 0x3, PT ;  /* 0x000000035c00780c */ /* 0x000fda0003f05270 */
[----:B------:R-:W-:Y:S05]  /*1850*/  @!P0 BRA `(.L_x_18) ;  /* 0x0000000000048947 */ /* 0x000fea0003800000 */
[----:B------:R-:W-:Y:S01]  /*1860*/  BPT.TRAP 0x1 ;  /* 0x000000040000795c */ /* 0x000fe20000300000 */
.L_x_18:
[----:B------:R-:W-:Y:S02]  /*1870*/  IMAD.U32 R3, RZ, RZ, UR38 ;  /* 0x00000026ff037e24 */ /* 0x000fe4000f8e00ff */
[----:B-1----:R-:W-:-:S03]  /*1880*/  IMAD.U32 R0, RZ, RZ, UR39 ;  /* 0x00000027ff007e24 */ /* 0x002fc6000f8e00ff */
[----:B------:R-:W-:Y:S02]  /*1890*/  LEA R3, R3, UR42, 0x3 ;  /* 0x0000002a03037c11 */ /* 0x000fe4000f8e18ff */
[----:B------:R-:W-:-:S04]  /*18a0*/  SHF.L.U32 R0, R0, 0x1f, RZ ;  /* 0x0000001f00007819 */ /* 0x000fc800000006ff */
[----:B------:R1:W2:Y:S01]  /*18b0*/  SYNCS.PHASECHK.TRANS64.TRYWAIT P1, [R3+URZ], R0 ;  /* 0x00000000030075a7 */ /* 0x0002a2000802017f */
[----:B------:R-:W-:Y:S05]  /*18c0*/  @!P0 BRA `(.L_x_19) ;  /* 0x0000000000048947 */ /* 0x000fea0003800000 */
[----:B------:R-:W-:Y:S01]  /*18d0*/  BPT.TRAP 0x1 ;  /* 0x000000040000795c */ /* 0x000fe20000300000 */
.L_x_19:
[----:B--2---:R-:W-:Y:S05]  /*18e0*/  @P1 BRA `(.L_x_20) ;  /* 0x0000000000081947 */ /* 0x004fea0003800000 */
[----:B------:R-:W2:Y:S02]  /*18f0*/  SYNCS.PHASECHK.TRANS64.TRYWAIT P1, [R3+URZ], R0 ;  /* 0x00000000030075a7 */ /* 0x000ea4000802017f */
[----:B--2---:R-:W-:Y:S05]  /*1900*/  @!P1 BRA `(.L_x_21) ;  /* 0x0000006c00289947 */ /* 0x004fea0003800000 */
.L_x_20:
[----:B------:R-:W-:Y:S05]  /*1910*/  WARPSYNC.ALL ;  /* 0x0000000000007948 */ /* 0x000fea0003800000 */
[----:B------:R-:W-:Y:S01]  /*1920*/  ULEA UR5, UR38, UR47, 0x8 ;  /* 0x0000002f26057291 */ /* 0x000fe2000f8e403f */
[----:B------:R-:W-:Y:S01]  /*1930*/  WARPGROUP.ARRIVE ;  /* 0x00000000000079c5 */ /* 0x000fe20000000000 */
[----:B------:R-:W-:Y:S01]  /*1940*/  UIMAD UR4, UR38, 0x1c0, UR46 ;  /* 0x000001c0260478a4 */ /* 0x000fe2000f8e022e */
[----:B-12---:R-:W-:Y:S01]  /*1950*/  IMAD.U32 R0, RZ, RZ, UR45 ;  /* 0x0000002dff007e24 */ /* 0x006fe2000f8e00ff */
[----:B------:R-:W-:Y:S01]  /*1960*/  UMOV UR9, 0x80000020 ;  /* 0x8000002000097882 */ /* 0x000fe20000000000 */
[----:B------:R-:W-:Y:S01]  /*1970*/  UMOV UR11, 0x80000020 ;  /* 0x80000020000b7882 */ /* 0x000fe20000000000 */
[----:B------:R-:W-:Y:S01]  /*1980*/  UIADD3 UR6, UR4, 0x40, URZ ;  /* 0x0000004004067890 */ /* 0x000fe2000fffe03f */
[----:B------:R-:W-:-:S02]  /*1990*/  UMOV UR8, UR5 ;  /* 0x0000000500087c82 */ /* 0x000fc40008000000 */
[----:B------:R-:W-:Y:S01]  /*19a0*/  UMOV UR10, UR4 ;  /* 0x00000004000a7c82 */ /* 0x000fe20008000000 */
[----:B------:R-:W-:Y:S01]  /*19b0*/  UIADD3 UR7, UR4, 0x80, URZ ;  /* 0x0000008004077890 */ /* 0x000fe2000fffe03f */
[----:B------:R-:W-:Y:S01]  /*19c0*/  HGMMA.64x16x16.F32 R72, gdesc[UR8], RZ, !UPT, gsb0 ;  /* 0x00200000084879f0 */ /* 0x000fe2000c0008ff */
[----:B------:R-:W-:Y:S01]  /*19d0*/  UMOV UR11, 0x80000020 ;  /* 0x80000020000b7882 */ /* 0x000fe20000000000 */
[----:B------:R-:W-:Y:S01]  /*19e0*/  UMOV UR10, UR6 ;  /* 0x00000006000a7c82 */ /* 0x000fe20008000000 */
[----:B------:R-:W-:Y:S01]  /*19f0*/  UIADD3 UR12, UR4, 0xc0, URZ ;  /* 0x000000c0040c7890 */ /* 0x000fe2000fffe03f */
[----:B------:R-:W-:Y:S01]  /*1a00*/  ISETP.GE.AND P1, PT, R0, 0x1, PT ;  /* 0x000000010000780c */ /* 0x000fe20003f26270 */
[----:B------:R-:W-:Y:S01]  /*1a10*/  UIADD3 UR6, UR4, 0x100, URZ ;  /* 0x0000010004067890 */ /* 0x000fe2000fffe03f */
[----:B------:R-:W-:Y:S02]  /*1a20*/  WARPGROUP.DEPBAR.LE gsb0, 0x0 ;  /* 0x00008000000079c5 */ /* 0x000fe40000010000 */
[----:B------:R-:W-:-:S06]  /*1a30*/  WARPGROUP.ARRIVE ;  /* 0x00000000000079c5 */ /* 0x000fcc0000000000 */
[----:B------:R-:W-:Y:S01]  /*1a40*/  HGMMA.64x16x16.F32 R64, gdesc[UR8], RZ, !UPT, gsb0 ;  /* 0x00200000084079f0 */ /* 0x000fe2000c0008ff */
[----:B------:R-:W-:Y:S01]  /*1a50*/  UMOV UR10, UR7 ;  /* 0x00000007000a7c82 */ /* 0x000fe20008000000 */
[----:B------:R-:W-:Y:S01]  /*1a60*/  UMOV UR11, 0x80000020 ;  /* 0x80000020000b7882 */ /* 0x000fe20000000000 */
        /* <DEDUP_REMOVED lines=24> */
[----:B------:R-:W-:Y:S02]  /*1bf0*/  WARPGROUP.DEPBAR.LE gsb0, 0x0 ;  /* 0x00008000000079c5 */ /* 0x000fe40000010000 */
[----:B------:R-:W-:-:S06]  /*1c00*/  WARPGROUP.ARRIVE ;  /* 0x00000000000079c5 */ /* 0x000fcc0000000000 */
[----:B------:R-:W-:Y:S01]  /*1c10*/  HGMMA.64x16x16.F32 R24, gdesc[UR8], RZ, !UPT, gsb0 ;  /* 0x00200000081879f0 */ /* 0x000fe2000c0008ff */
[----:B------:R-:W-:Y:S02]  /*1c20*/  UIADD3 UR8, UR5, 0x2, URZ ;  /* 0x0000000205087890 */ /* 0x000fe4000fffe03f */
[----:B------:R-:W-:Y:S01]  /*1c30*/  UIADD3 UR10, UR4, 0x2, URZ ;  /* 0x00000002040a7890 */ /* 0x000fe2000fffe03f */
[----:B------:R-:W-:Y:S01]  /*1c40*/  UMOV UR9, 0x80000020 ;  /* 0x8000002000097882 */ /* 0x000fe20000000000 */
[----:B------:R-:W-:Y:S01]  /*1c50*/  UMOV UR11, 0x80000020 ;  /* 0x80000020000b7882 */ /* 0x000fe20000000000 */
[----:B------:R-:W-:Y:S01]  /*1c60*/  UIADD3 UR5, UR4, 0x42, URZ ;  /* 0x0000004204057890 */ /* 0x000fe2000fffe03f */
[----:B------:R-:W-:Y:S02]  /*1c70*/  WARPGROUP.DEPBAR.LE gsb0, 0x0 ;  /* 0x00008000000079c5 */ /* 0x000fe40000010000 */
[----:B------:R-:W-:-:S06]  /*1c80*/  WARPGROUP.ARRIVE ;  /* 0x00000000000079c5 */ /* 0x000fcc0000000000 */
[----:B------:R-:W-:Y:S01]  /*1c90*/  HGMMA.64x16x16.F32 R72, gdesc[UR8], R72, gsb0 ;  /* 0x00200000084879f0 */ /* 0x000fe20008000848 */
[----:B------:R-:W-:Y:S01]  /*1ca0*/  UMOV UR10, UR5 ;  /* 0x00000005000a7c82 */ /* 0x000fe20008000000 */
[----:B------:R-:W-:Y:S01]  /*1cb0*/  UMOV UR11, 0x80000020 ;  /* 0x80000020000b7882 */ /* 0x000fe20000000000 */
[----:B------:R-:W-:Y:S01]  /*1cc0*/  UIADD3 UR5, UR4, 0x102, URZ ;  /* 0x0000010204057890 */ /* 0x000fe2000fffe03f */
[----:B------:R-:W-:Y:S02]  /*1cd0*/  WARPGROUP.DEPBAR.LE gsb0, 0x0 ;  /* 0x00008000000079c5 */ /* 0x000fe40000010000 */
[----:B------:R-:W-:-:S06]  /*1ce0*/  WARPGROUP.ARRIVE ;  /* 0x00000000000079c5 */ /* 0x000fcc0000000000 */
[----:B------:R-:W-:Y:S01]  /*1cf0*/  HGMMA.64x16x16.F32 R64, gdesc[UR8], R64, gsb0 ;  /* 0x00200000084079f0 */ /* 0x000fe20008000840 */
[----:B------:R-:W-:Y:S01]  /*1d00*/  UMOV UR10, UR6 ;  /* 0x00000006000a7c82 */ /* 0x000fe20008000000 */
[----:B------:R-:W-:Y:S01]  /*1d10*/  UMOV UR11, 0x80000020 ;  /* 0x80000020000b7882 */ /* 0x000fe20000000000 */
[----:B------:R-:W-:Y:S02]  /*1d20*/  UIADD3 UR6, UR4, 0x142, URZ ;  /* 0x0000014204067890 */ /* 0x000fe4000fffe03f */
[----:B------:R-:W-:Y:S01]  /*1d30*/  UIADD3 UR4, UR4, 0x182, URZ ;  /* 0x0000018204047890 */ /* 0x000fe2000fffe03f */
[----:B------:R-:W-:Y:S02]  /*1d40*/  WARPGROUP.DEPBAR.LE gsb0, 0x0 ;  /* 0x00008000000079c5 */ /* 0x000fe40000010000 */
[----:B------:R-:W-:-:S06]  /*1d50*/  WARPGROUP.ARRIVE ;  /* 0x00000000000079c5 */ /* 0x000fcc0000000000 */
[----:B------:R-:W-:Y:S01]  /*1d60*/  HGMMA.64x16x16.F32 R56, gdesc[UR8], R56, gsb0 ;  /* 0x00200000083879f0 */ /* 0x000fe20008000838 */
[----:B------:R-:W-:Y:S01]  /*1d70*/  UMOV UR10, UR7 ;  /* 0x00000007000a7c82 */ /* 0x000fe20008000000 */
[----:B------:R-:W-:Y:S01]  /*1d80*/  UMOV UR11, 0x80000020 ;  /* 0x80000020000b7882 */ /* 0x000fe20000000000 */
        /* <DEDUP_REMOVED lines=17> */
[----:B------:R-:W-:Y:S03]  /*1ea0*/  HGMMA.64x16x16.F32 R24, gdesc[UR8], R24, gsb0 ;  /* 0x00200000081879f0 */ /* 0x000fe60008000818 */
[----:B------:R-:W-:Y:S02]  /*1eb0*/  WARPGROUP.DEPBAR.LE gsb0, 0x0 ;  /* 0x00008000000079c5 */ /* 0x000fe40000010000 */
[----:B------:R-:W-:Y:S05]  /*1ec0*/  @!P1 BRA `(.L_x_22) ;  /* 0x0000000400f89947 */ /* 0x000fea0003800000 */
[----:B------:R-:W-:Y:S01]  /*1ed0*/  UIADD3 UR5, UR38, 0x1, URZ ;  /* 0x0000000126057890 */ /* 0x000fe2000fffe03f */
[----:B------:R-:W-:-:S03]  /*1ee0*/  IMAD.U32 R0, RZ, RZ, UR45 ;  /* 0x0000002dff007e24 */ /* 0x000fc6000f8e00ff */
[----:B------:R-:W-:-:S04]  /*1ef0*/  UISETP.NE.AND UP0, UPT, UR5, 0x14, UPT ;  /* 0x000000140500788c */ /* 0x000fc8000bf05270 */
[----:B------:R-:W-:Y:S02]  /*1f00*/  USEL UR4, URZ, 0x1, UP0 ;  /* 0x000000013f047887 */ /* 0x000fe40008000000 */
[----:B------:R-:W-:Y:S02]  /*1f10*/  USEL UR5, UR5, URZ, UP0 ;  /* 0x0000003f05057287 */ /* 0x000fe40008000000 */
[----:B------:R-:W-:-:S06]  /*1f20*/  ULOP3.LUT UR4, UR39, UR4, URZ, 0x3c, !UPT ;  /* 0x0000000427047292 */ /* 0x000fcc000f8e3c3f */
[----:B------:R-:W-:Y:S01]  /*1f30*/  IMAD.U32 R5, RZ, RZ, UR4 ;  /* 0x00000004ff057e24 */ /* 0x000fe2000f8e00ff */
[----:B------:R-:W-:-:S06]  /*1f40*/  UMOV UR4, UR38 ;  /* 0x0000002600047c82 */ /* 0x000fcc0008000000 */
.L_x_29:
[----:B-12---:R-:W-:Y:S05]  /*1f50*/  @!P0 BRA `(.L_x_23) ;  /* 0x0000000000048947 */ /* 0x006fea0003800000 */
[----:B------:R-:W-:Y:S01]  /*1f60*/  BPT.TRAP 0x1 ;  /* 0x000000040000795c */ /* 0x000fe20000300000 */
.L_x_23:
[----:B------:R-:W-:Y:S01]  /*1f70*/  ULEA UR6, UR5, UR42, 0x3 ;  /* 0x0000002a05067291 */ /* 0x000fe2000f8e183f */
[----:B------:R-:W-:-:S08]  /*1f80*/  SHF.L.U32 R3, R5, 0x1f, RZ ;  /* 0x0000001f05037819 */ /* 0x000fd000000006ff */
[----:B------:R1:W2:Y:S01]  /*1f90*/  SYNCS.PHASECHK.TRANS64.TRYWAIT P1, [UR6], R3 ;  /* 0x00000003ff0075a7 */ /* 0x0002a20008020146 */
[----:B------:R-:W-:Y:S05]  /*1fa0*/  @!P0 BRA `(.L_x_24) ;  /* 0x0000000000048947 */ /* 0x000fea0003800000 */
[----:B------:R-:W-:Y:S01]  /*1fb0*/  BPT.TRAP 0x1 ;  /* 0x000000040000795c */ /* 0x000fe20000300000 */
.L_x_24:
[----:B--2---:R-:W-:Y:S05]  /*1fc0*/  @P1 BRA `(.L_x_25) ;  /* 0x0000000000081947 */ /* 0x004fea0003800000 */
[----:B------:R-:W2:Y:S02]  /*1fd0*/  SYNCS.PHASECHK.TRANS64.TRYWAIT P1, [UR6], R3 ;  /* 0x00000003ff0075a7 */ /* 0x000ea40008020146 */
[----:B--2---:R-:W-:Y:S05]  /*1fe0*/  @!P1 BRA `(.L_x_26) ;  /* 0x0000006400849947 */ /* 0x004fea0003800000 */
.L_x_25:
[----:B------:R-:W-:Y:S01]  /*1ff0*/  ULEA UR7, UR5, UR47, 0x8 ;  /* 0x0000002f05077291 */ /* 0x000fe2000f8e403f */
[----:B------:R-:W-:Y:S01]  /*2000*/  WARPGROUP.ARRIVE ;  /* 0x00000000000079c5 */ /* 0x000fe20000000000 */
[----:B------:R-:W-:Y:S01]  /*2010*/  UIMAD UR6, UR5, 0x1c0, UR46 ;  /* 0x000001c0050678a4 */ /* 0x000fe2000f8e022e */
[----:B------:R-:W-:Y:S01]  /*2020*/  UMOV UR9, 0x80000020 ;  /* 0x8000002000097882 */ /* 0x000fe20000000000 */
[----:B------:R-:W-:Y:S02]  /*2030*/  UMOV UR11, 0x80000020 ;  /* 0x80000020000b7882 */ /* 0x000fe40000000000 */
[----:B------:R-:W-:Y:S01]  /*2040*/  UIADD3 UR12, UR6, 0x40, URZ ;  /* 0x00000040060c7890 */ /* 0x000fe2000fffe03f */
[----:B------:R-:W-:Y:S02]  /*2050*/  UMOV UR8, UR7 ;  /* 0x0000000700087c82 */ /* 0x000fe40008000000 */
[----:B------:R-:W-:Y:S01]  /*2060*/  UMOV UR10, UR6 ;  /* 0x00000006000a7c82 */ /* 0x000fe20008000000 */
[----:B------:R-:W-:Y:S01]  /*2070*/  UIADD3 UR13, UR6, 0x80, URZ ;  /* 0x00000080060d7890 */ /* 0x000fe2000fffe03f */
[----:B------:R-:W-:Y:S01]  /*2080*/  HGMMA.64x16x16.F32 R72, gdesc[UR8], R72, gsb0 ;  /* 0x00200000084879f0 */ /* 0x000fe20008000848 */
[----:B------:R-:W-:Y:S01]  /*2090*/  UMOV UR11, 0x80000020 ;  /* 0x80000020000b7882 */ /* 0x000fe20000000000 */
[----:B------:R-:W-:Y:S01]  /*20a0*/  UMOV UR10, UR12 ;  /* 0x0000000c000a7c82 */ /* 0x000fe20008000000 */
[----:B------:R-:W-:-:S02]  /*20b0*/  UIADD3 UR14, UR6, 0xc0, URZ ;  /* 0x000000c0060e7890 */ /* 0x000fc4000fffe03f */
        /* <DEDUP_REMOVED lines=76> */
[----:B------:R-:W-:Y:S01]  /*2580*/  BPT.TRAP 0x1 ;  /* 0x000000040000795c */ /* 0x000fe20000300000 */
.L_x_27:
[----:B------:R-:W-:Y:S01]  /*2590*/  ULEA UR6, UR4, UR42, 0x3 ;  /* 0x0000002a04067291 */ /* 0x000fe2000f8e183f */
[----:B------:R-:W-:-:S03]  /*25a0*/  ISETP.GT.U32.AND P1, PT, R16, 0x1, PT ;  /* 0x000000011000780c */ /* 0x000fc60003f24070 */
[----:B------:R-:W-:-:S04]  /*25b0*/  UIADD3 UR6, UR6, 0xa0, URZ ;  /* 0x000000a006067890 */ /* 0x000fc8000fffe03f */
[----:B------:R-:W-:-:S09]  /*25c0*/  UPRMT UR6, URZ, 0x654, UR6 ;  /* 0x000006543f067896 */ /* 0x000fd20008000006 */
[----:B------:R-:W-:Y:S01]  /*25d0*/  SYNCS.ARRIVE.TRANS64.RED.A1T0 RZ, [UR6], RZ ;  /* 0x000000ffffff79a7 */ /* 0x000fe20008100406 */
[----:B------:R-:W-:Y:S05]  /*25e0*/  @P1 BRA `(.L_x_28) ;  /* 0x0000000000041947 */ /* 0x000fea0003800000 */
[----:B------:R-:W-:Y:S01]  /*25f0*/  BPT.TRAP 0x1 ;  /* 0x000000040000795c */ /* 0x000fe20000300000 */
.L_x_28:
[----:B------:R-:W-:Y:S01]  /*2600*/  UIADD3 UR5, UR5, 0x1, URZ ;  /* 0x0000000105057890 */ /* 0x000fe2000fffe03f */
[C---:B------:R-:W-:Y:S01]  /*2610*/  ISETP.GT.AND P1, PT, R0.reuse, 0x1, PT ;  /* 0x000000010000780c */ /* 0x040fe20003f24270 */
[----:B------:R-:W-:Y:S01]  /*2620*/  UIADD3 UR4, UR4, 0x1, URZ ;  /* 0x0000000104047890 */ /* 0x000fe2000fffe03f */
[----:B------:R-:W-:Y:S01]  /*2630*/  VIADD R0, R0, 0xffffffff ;  /* 0xffffffff00007836 */ /* 0x000fe20000000000 */
[----:B------:R-:W-:Y:S02]  /*2640*/  UISETP.NE.AND UP0, UPT, UR5, 0x14, UPT ;  /* 0x000000140500788c */ /* 0x000fe4000bf05270 */
[----:B------:R-:W-:Y:S02]  /*2650*/  UISETP.NE.AND UP1, UPT, UR4, 0x14, UPT ;  /* 0x000000140400788c */ /* 0x000fe4000bf25270 */
[----:B------:R-:W-:Y:S02]  /*2660*/  USEL UR6, URZ, 0x1, UP0 ;  /* 0x000000013f067887 */ /* 0x000fe40008000000 */
[----:B------:R-:W-:-:S02]  /*2670*/  USEL UR5, UR5, URZ, UP0 ;  /* 0x0000003f05057287 */ /* 0x000fc40008000000 */
[----:B------:R-:W-:Y:S02]  /*2680*/  USEL UR4, UR4, URZ, UP1 ;  /* 0x0000003f04047287 */ /* 0x000fe40008800000 */
[----:B------:R-:W-:Y:S01]  /*2690*/  LOP3.LUT R5, R5, UR6, RZ, 0x3c, !PT ;  /* 0x0000000605057c12 */ /* 0x000fe2000f8e3cff */
[----:B------:R-:W-:Y:S09]  /*26a0*/  @P1 BRA `(.L_x_29) ;  /* 0xfffffff800281947 */ /* 0x000ff2000383ffff */
.L_x_22:
[----:B------:R-:W3:Y:S01]  /*26b0*/  LDC R0, c[0x0][0x28c] ;  /* 0x0000a300ff007b82 */ /* 0x000ee20000000800 */
[----:B------:R4:W-:Y:S01]  /*26c0*/  SYNCS.ARRIVE.TRANS64.A1T0 RZ, [R86+UR44], RZ ;  /* 0x000000ff56ff79a7 */ /* 0x0009e2000810002c */
[----:B---3--:R-:W-:-:S13]  /*26d0*/  ISETP.GE.AND P1, PT, R0, 0x1, PT ;  /* 0x000000010000780c */ /* 0x008fda0003f26270 */
[----:B----4-:R-:W-:Y:S05]  /*26e0*/  @!P1 BRA `(.L_x_30) ;  /* 0x0000000000349947 */ /* 0x010fea0003800000 */
[----:B------:R-:W-:Y:S05]  /*26f0*/  @!P0 BRA `(.L_x_31) ;  /* 0x0000000000048947 */ /* 0x000fea0003800000 */
[----:B------:R-:W-:Y:S01]  /*2700*/  BPT.TRAP 0x1 ;  /* 0x000000040000795c */ /* 0x000fe20000300000 */
.L_x_31:
[----:B------:R-:W-:Y:S01]  /*2710*/  UIADD3 UR6, UR45, UR38, URZ ;  /* 0x000000262d067290 */ /* 0x000fe2000fffe03f */
[----:B------:R-:W-:-:S03]  /*2720*/  ISETP.GT.U32.AND P0, PT, R16, 0x1, PT ;  /* 0x000000011000780c */ /* 0x000fc60003f04070 */
[----:B------:R-:W-:-:S04]  /*2730*/  UIMAD.WIDE.U32 UR4, UR6, -0x33333333, URZ ;  /* 0xcccccccd060478a5 */ /* 0x000fc8000f8e003f */
[----:B------:R-:W-:-:S04]  /*2740*/  USHF.R.U32.HI UR4, URZ, 0x4, UR5 ;  /* 0x000000043f047899 */ /* 0x000fc80008011605 */
[----:B------:R-:W-:-:S04]  /*2750*/  UIMAD UR6, UR4, -0x14, UR6 ;  /* 0xffffffec040678a4 */ /* 0x000fc8000f8e0206 */
[----:B------:R-:W-:-:S04]  /*2760*/  ULEA UR6, UR6, UR42, 0x3 ;  /* 0x0000002a06067291 */ /* 0x000fc8000f8e183f */
[----:B------:R-:W-:-:S04]  /*2770*/  UIADD3 UR6, UR6, 0xa0, URZ ;  /* 0x000000a006067890 */ /* 0x000fc8000fffe03f */
[----:B------:R-:W-:-:S09]  /*2780*/  UPRMT UR6, URZ, 0x654, UR6 ;  /* 0x000006543f067896 */ /* 0x000fd20008000006 */
[----:B------:R-:W-:Y:S01]  /*2790*/  SYNCS.ARRIVE.TRANS64.RED.A1T0 RZ, [UR6], RZ ;  /* 0x000000ffffff79a7 */ /* 0x000fe20008100406 */
[----:B------:R-:W-:Y:S05]  /*27a0*/  @P0 BRA `(.L_x_30) ;  /* 0x0000000000040947 */ /* 0x000fea0003800000 */
[----:B------:R-:W-:Y:S01]  /*27b0*/  BPT.TRAP 0x1 ;  /* 0x000000040000795c */ /* 0x000fe20000300000 */
.L_x_30:
[----:B------:R-:W-:Y:S01]  /*27c0*/  SHF.L.U32 R0, R93, 0x1f, RZ ;  /* 0x0000001f5d007819 */ /* 0x000fe200000006ff */
[----:B------:R-:W-:Y:S01]  /*27d0*/  UIADD3 UR38, UR41, UR38, URZ ;  /* 0x0000002629267290 */ /* 0x000fe2000fffe03f */
[----:B------:R-:W3:Y:S01]  /*27e0*/  LDC R9, c[0x0][0x288] ;  /* 0x0000a200ff097b82 */ /* 0x000ee20000000800 */
[----:B------:R-:W-:Y:S01]  /*27f0*/  UISETP.GE.U32.AND UP1, UPT, UR41, 0x14, UPT ;  /* 0x000000142900788c */ /* 0x000fe2000bf26070 */
[----:B------:R-:W-:Y:S01]  /*2800*/  IMAD.SHL.U32 R10, R84, 0x2, RZ ;  /* 0x00000002540a7824 */ /* 0x000fe200078e00ff */
[----:B------:R-:W-:Y:S02]  /*2810*/  UISETP.GT.U32.AND UP0, UPT, UR38, 0x13, UPT ;  /* 0x000000132600788c */ /* 0x000fe4000bf04070 */
[----:B------:R-:W-:Y:S02]  /*2820*/  UIMAD.WIDE.U32 UR4, UR38, -0x33333333, URZ ;  /* 0xcccccccd260478a5 */ /* 0x000fe4000f8e003f */
[----:B------:R-:W-:Y:S01]  /*2830*/  UISETP.LT.U32.AND UP0, UPT, UR41, 0x14, UP0 ;  /* 0x000000142900788c */ /* 0x000fe20008701070 */
[----:B------:R-:W4:Y:S01]  /*2840*/  SYNCS.PHASECHK.TRANS64.TRYWAIT P0, [R85+UR43+0x10], R0 ;  /* 0x00001000550075a7 */ /* 0x000f22000800016b */
[----:B------:R-:W-:Y:S01]  /*2850*/  USHF.R.U32.HI UR4, URZ, 0x4, UR5 ;  /* 0x000000043f047899 */ /* 0x000fe20008011605 */
[----:B------:R-:W-:Y:S01]  /*2860*/  SHF.R.S32.HI R11, RZ, 0x1f, R10 ;  /* 0x0000001fff0b7819 */ /* 0x000fe2000001140a */
[----:B------:R-:W-:-:S02]  /*2870*/  USEL UR6, URZ, 0x1, !UP0 ;  /* 0x000000013f067887 */ /* 0x000fc4000c000000 */
[----:B------:R-:W-:Y:S02]  /*2880*/  UIMAD UR38, UR4, -0x14, UR38 ;  /* 0xffffffec042678a4 */ /* 0x000fe4000f8e0226 */
[----:B------:R-:W-:-:S04]  /*2890*/  ULOP3.LUT UR39, UR39, UR6, URZ, 0x3c, !UPT ;  /* 0x0000000627277292 */ /* 0x000fc8000f8e3c3f */
[----:B------:R-:W-:Y:S01]  /*28a0*/  @UP1 ULOP3.LUT UR39, UR39, 0x1, UR4, 0x78, !UPT ;  /* 0x0000000127271892 */ /* 0x000fe2000f8e7804 */
[----:B---34-:R-:W-:Y:S11]  /*28b0*/  @!P0 BRA `(.L_x_32) ;  /* 0x0000005c00688947 */ /* 0x018ff60003800000 */
.L_x_186:
[----:B---3--:R-:W-:Y:S01]  /*28c0*/  IMAD.SHL.U32 R0, R19, 0x40, RZ ;  /* 0x0000004013007824 */ /* 0x008fe200078e00ff */
[----:B------:R-:W-:Y:S01]  /*28d0*/  ULDC UR6, c[0x0][0x284] ;  /* 0x0000a10000067ab9 */ /* 0x000fe20000000800 */
[----:B------:R-:W-:Y:S01]  /*28e0*/  IMAD R20, R22, 0x70, RZ ;  /* 0x0000007016147824 */ /* 0x000fe200078e02ff */
[----:B0-----:R-:W-:Y:S01]  /*28f0*/  SHF.R.S32.HI R13, RZ, 0x1f, R2 ;  /* 0x0000001fff0d7819 */ /* 0x001fe20000011402 */
[----:B------:R-:W-:Y:S01]  /*2900*/  ULDC.64 UR4, c[0x0][0x5d0] ;  /* 0x0001740000047ab9 */ /* 0x000fe20000000a00 */
[----:B------:R-:W-:Y:S01]  /*2910*/  ISETP.GE.AND P0, PT, R0, UR6, PT ;  /* 0x0000000600007c0c */ /* 0x000fe2000bf06270 */
[----:B--2---:R-:W-:Y:S01]  /*2920*/  IMAD.WIDE.U32 R4, R2, UR4, R10 ;  /* 0x0000000402047c25 */ /* 0x004fe2000f8e000a */
[----:B------:R-:W-:Y:S02]  /*2930*/  SHF.R.S32.HI R21, RZ, 0x1f, R20 ;  /* 0x0000001fff157819 */ /* 0x000fe40000011414 */
[C---:B------:R-:W-:Y:S01]  /*2940*/  ISETP.GE.OR P0, PT, R20.reuse, R9, P0 ;  /* 0x000000091400720c */ /* 0x040fe20000706670 */
[----:B-1----:R-:W-:Y:S01]  /*2950*/  IMAD R3, R13, UR4, RZ ;  /* 0x000000040d037c24 */ /* 0x002fe2000f8e02ff */
[----:B------:R-:W-:-:S03]  /*2960*/  IADD3 R6, P1, R20, R4, RZ ;  /* 0x0000000414067210 */ /* 0x000fc60007f3e0ff */
[----:B------:R-:W-:-:S05]  /*2970*/  IMAD R3, R2, UR5, R3 ;  /* 0x0000000502037c24 */ /* 0x000fca000f8e0203 */
[----:B------:R-:W-:-:S03]  /*2980*/  IADD3.X R7, R21, R5, R3, P1, !PT ;  /* 0x0000000515077210 */ /* 0x000fc60000ffe403 */
[----:B------:R-:W-:Y:S05]  /*2990*/  @P0 BRA `(.L_x_33) ;  /* 0x0000003c00080947 */ /* 0x000fea0003800000 */
[----:B------:R-:W0:Y:S01]  /*29a0*/  LDC.64 R4, c[0x0][0x5c8] ;  /* 0x00017200ff047b82 */ /* 0x000e220000000a00 */
[----:B-----5:R-:W-:Y:S01]  /*29b0*/  FSETP.NEU.AND P0, PT, R81, RZ, PT ;  /* 0x000000ff5100720b */ /* 0x020fe20003f0d000 */
[----:B------:R-:W-:Y:S01]  /*29c0*/  IMAD R3, R84, -0x2, R9 ;  /* 0xfffffffe54037824 */ /* 0x000fe200078e0209 */
[----:B------:R-:W-:Y:S01]  /*29d0*/  BSSY B0, `(.L_x_33) ;  /* 0x00003be000007945 */ /* 0x000fe20003800000 */
[----:B------:R-:W-:-:S04]  /*29e0*/  IMAD.WIDE R94, R19, 0x40, R82 ;  /* 0x00000040135e7825 */ /* 0x000fc800078e0252 */
[----:B------:R-:W-:Y:S02]  /*29f0*/  IMAD.IADD R3, R3, 0x1, -R20 ;  /* 0x0000000103037824 */ /* 0x000fe400078e0a14 */
[----:B------:R-:W-:-:S03]  /*2a00*/  IMAD.IADD R0, R89, 0x1, -R0 ;  /* 0x0000000159007824 */ /* 0x000fc600078e0a00 */
[----:B------:R-:W-:-:S04]  /*2a10*/  ISETP.GT.AND P1, PT, R3, RZ, PT ;  /* 0x000000ff0300720c */ /* 0x000fc80003f24270 */
[----:B------:R-:W-:Y:S01]  /*2a20*/  ISETP.GT.AND P2, PT, R0, RZ, P1 ;  /* 0x000000ff0000720c */ /* 0x000fe20000f44270 */
[-C--:B0-----:R-:W-:Y:S02]  /*2a30*/  IMAD R8, R95, R4.reuse, RZ ;  /* 0x000000045f087224 */ /* 0x081fe400078e02ff */
[----:B------:R-:W-:-:S04]  /*2a40*/  IMAD.WIDE.U32 R6, R94, R4, R6 ;  /* 0x000000045e067225 */ /* 0x000fc800078e0006 */
[----:B------:R-:W-:-:S04]  /*2a50*/  IMAD R9, R94, R5, R8 ;  /* 0x000000055e097224 */ /* 0x000fc800078e0208 */
[----:B------:R-:W-:Y:S01]  /*2a60*/  IMAD.IADD R105, R7, 0x1, R9 ;  /* 0x0000000107697824 */ /* 0x000fe200078e0209 */
[----:B------:R-:W-:Y:S06]  /*2a70*/  @!P0 BRA `(.L_x_34) ;  /* 0x0000002400d48947 */ /* 0x000fec0003800000 */
[----:B------:R-:W0:Y:S01]  /*2a80*/  LDC.64 R96, c[0x0][0x5b8] ;  /* 0x00016e00ff607b82 */ /* 0x000e220000000a00 */
[----:B------:R-:W-:-:S07]  /*2a90*/  ULDC.64 UR4, c[0x0][0x5c0] ;  /* 0x0001700000047ab9 */ /* 0x000fce0000000a00 */
[----:B------:R-:W1:Y:S08]  /*2aa0*/  LDC.64 R100, c[0x0][0x5b0] ;  /* 0x00016c00ff647b82 */ /* 0x000e700000000a00 */
[----:B------:R-:W2:Y:S01]  /*2ab0*/  LDC.64 R102, c[0x0][0x5a8] ;  /* 0x00016a00ff667b82 */ /* 0x000ea20000000a00 */
[-C--:B0-----:R-:W-:Y:S02]  /*2ac0*/  IMAD R7, R13, R96.reuse, RZ ;  /* 0x000000600d077224 */ /* 0x081fe400078e02ff */
[----:B------:R-:W-:-:S04]  /*2ad0*/  IMAD.WIDE.U32 R8, R2, R96, R10 ;  /* 0x0000006002087225 */ /* 0x000fc800078e000a */
[----:B------:R-:W-:Y:S01]  /*2ae0*/  IMAD R97, R2, R97, R7 ;  /* 0x0000006102617224 */ /* 0x000fe200078e0207 */
[----:B------:R-:W-:Y:S01]  /*2af0*/  IADD3 R12, P0, R20, R8, RZ ;  /* 0x00000008140c7210 */ /* 0x000fe20007f1e0ff */
[----:B-1----:R-:W-:-:S03]  /*2b00*/  IMAD R7, R95, R100, RZ ;  /* 0x000000645f077224 */ /* 0x002fc600078e02ff */
[----:B------:R-:W-:Y:S01]  /*2b10*/  IADD3.X R13, R21, R9, R97, P0, !PT ;  /* 0x00000009150d7210 */ /* 0x000fe200007fe461 */
[C---:B------:R-:W-:Y:S02]  /*2b20*/  IMAD R99, R94.reuse, R101, R7 ;  /* 0x000000655e637224 */ /* 0x040fe400078e0207 */
[----:B------:R-:W-:-:S04]  /*2b30*/  IMAD.WIDE.U32 R8, R94, R100, R12 ;  /* 0x000000645e087225 */ /* 0x000fc800078e000c */
[----:B------:R-:W-:Y:S01]  /*2b40*/  IMAD.IADD R7, R9, 0x1, R99 ;  /* 0x0000000109077824 */ /* 0x000fe200078e0263 */
[----:B--2---:R-:W-:-:S04]  /*2b50*/  LEA R14, P0, R8, R102, 0x1 ;  /* 0x00000066080e7211 */ /* 0x004fc800078008ff */
[----:B------:R-:W-:-:S05]  /*2b60*/  LEA.HI.X R15, R8, R103, R7, 0x1, P0 ;  /* 0x00000067080f7211 */ /* 0x000fca00000f0c07 */
[----:B------:R-:W2:Y:S01]  /*2b70*/  @P2 LDG.E.LTC128B.U16 R19, desc[UR36][R14.64] ;  /* 0x000000240e132981 */ /* 0x000ea2000c1e1520 */
[----:B------:R-:W-:Y:S01]  /*2b80*/  IMAD.WIDE.U32 R8, R94, R100, R20 ;  /* 0x000000645e087225 */ /* 0x000fe200078e0014 */
[----:B------:R-:W-:Y:S02]  /*2b90*/  BSSY B1, `(.L_x_35) ;  /* 0x0000015000017945 */ /* 0x000fe40003800000 */
[----:B------:R-:W-:-:S04]  /*2ba0*/  IADD3 R90, P0, R10, R8, RZ ;  /* 0x000000080a5a7210 */ /* 0x000fc80007f1e0ff */
[----:B------:R-:W-:-:S03]  /*2bb0*/  IADD3.X R91, R11, R99, R9, P0, !PT ;  /* 0x000000630b5b7210 */ /* 0x000fc600007fe409 */
[----:B------:R-:W-:-:S04]  /*2bc0*/  IMAD.WIDE.U32 R90, R2, R96, R90 ;  /* 0x00000060025a7225 */ /* 0x000fc800078e005a */
[----:B--2---:R-:W-:-:S05]  /*2bd0*/  HADD2.F32 R8, -RZ, R19.H0_H0 ;  /* 0x20000013ff087230 */ /* 0x004fca0000004100 */
[----:B------:R-:W-:Y:S01]  /*2be0*/  FMUL R7, R8, R81 ;  /* 0x0000005108077220 */ /* 0x000fe20000400000 */
[----:B------:R-:W-:-:S03]  /*2bf0*/  LEA R8, P0, R6, UR4, 0x1 ;  /* 0x0000000406087c11 */ /* 0x000fc6000f8008ff */
[----:B------:R-:W-:Y:S01]  /*2c00*/  FFMA R7, R72, R80, R7 ;  /* 0x0000005048077223 */ /* 0x000fe20000000007 */
[----:B------:R-:W-:Y:S02]  /*2c10*/  LEA.HI.X R9, R6, UR5, R105, 0x1, P0 ;  /* 0x0000000506097c11 */ /* 0x000fe400080f0c69 */
[----:B------:R-:W-:Y:S02]  /*2c20*/  ISETP.GT.AND P0, PT, R3, 0x1, PT ;  /* 0x000000010300780c */ /* 0x000fe40003f04270 */
[----:B------:R-:W-:Y:S01]  /*2c30*/  F2FP.F16.F32.PACK_AB R14, RZ, R7 ;  /* 0x00000007ff0e723e */ /* 0x000fe200000000ff */
[----:B------:R-:W-:Y:S01]  /*2c40*/  IMAD.IADD R7, R97, 0x1, R91 ;  /* 0x0000000161077824 */ /* 0x000fe200078e025b */
[----:B------:R-:W-:Y:S02]  /*2c50*/  ISETP.GT.AND P3, PT, R0, RZ, P0 ;  /* 0x000000ff0000720c */ /* 0x000fe40000764270 */
[----:B------:R-:W-:Y:S01]  /*2c60*/  PRMT R15, R14, 0x7610, R15 ;  /* 0x000076100e0f7816 */ /* 0x000fe2000000000f */
[----:B------:R-:W-:Y:S01]  /*2c70*/  IMAD.SHL.U32 R14, R100, 0x8, RZ ;  /* 0x00000008640e7824 */ /* 0x000fe200078e00ff */
[----:B------:R-:W-:-:S03]  /*2c80*/  LEA R6, P4, R90, R102, 0x1 ;  /* 0x000000665a067211 */ /* 0x000fc600078808ff */
[----:B------:R0:W-:Y:S01]  /*2c90*/  @P2 STG.E.U16 desc[UR36][R8.64], R15 ;  /* 0x0000000f08002986 */ /* 0x0001e2000c101524 */
[----:B------:R-:W-:Y:S02]  /*2ca0*/  LEA.HI.X R7, R90, R103, R7, 0x1, P4 ;  /* 0x000000675a077211 */ /* 0x000fe400020f0c07 */
[----:B0-----:R-:W-:-:S03]  /*2cb0*/  SHF.L.U64.HI R15, R100, 0x3, R101 ;  /* 0x00000003640f7819 */ /* 0x001fc60000010265 */
[----:B------:R-:W-:Y:S05]  /*2cc0*/  @!P3 BRA `(.L_x_36) ;  /* 0x000000000004b947 */ /* 0x000fea0003800000 */
[----:B------:R0:W5:Y:S02]  /*2cd0*/  LDG.E.LTC128B.U16 R19, desc[UR36][R6.64+0x2] ;  /* 0x0000022406137981 */ /* 0x000164000c1e1520 */
.L_x_36:
[----:B------:R-:W-:Y:S05]  /*2ce0*/  BSYNC B1 ;  /* 0x0000000000017941 */ /* 0x000fea0003800000 */
.L_x_35:
[----:B-----5:R-:W-:Y:S01]  /*2cf0*/  HADD2.F32 R22, -RZ, R19.H0_H0 ;  /* 0x20000013ff167230 */ /* 0x020fe20000004100 */
[----:B------:R-:W-:Y:S01]  /*2d00*/  ISETP.GT.AND P1, PT, R0, 0x8, P1 ;  /* 0x000000080000780c */ /* 0x000fe20000f24270 */
[----:B------:R-:W-:-:S04]  /*2d10*/  IMAD.WIDE.U32 R14, R94, R100, R14 ;  /* 0x000000645e0e7225 */ /* 0x000fc800078e000e */
[----:B------:R-:W-:Y:S01]  /*2d20*/  FMUL R22, R22, R81 ;  /* 0x0000005116167220 */ /* 0x000fe20000400000 */
[----:B------:R-:W-:Y:S01]  /*2d30*/  IMAD.IADD R99, R99, 0x1, R15 ;  /* 0x0000000163637824 */ /* 0x000fe200078e020f */
[----:B------:R-:W-:Y:S02]  /*2d40*/  IADD3 R15, P2, R12, R14, RZ ;  /* 0x0000000e0c0f7210 */ /* 0x000fe40007f5e0ff */
[----:B------:R-:W-:-:S03]  /*2d50*/  FFMA R22, R73, R80, R22 ;  /* 0x0000005049167223 */ /* 0x000fc60000000016 */
[----:B------:R-:W-:Y:S01]  /*2d60*/  IMAD.X R72, R99, 0x1, R13, P2 ;  /* 0x0000000163487824 */ /* 0x000fe200010e060d */
[C---:B------:R-:W-:Y:S02]  /*2d70*/  LEA R12, P2, R15.reuse, R102, 0x1 ;  /* 0x000000660f0c7211 */ /* 0x040fe400078408ff */
[----:B------:R-:W-:Y:S02]  /*2d80*/  F2FP.F16.F32.PACK_AB R22, RZ, R22 ;  /* 0x00000016ff16723e */ /* 0x000fe400000000ff */
[----:B------:R-:W-:-:S03]  /*2d90*/  LEA.HI.X R13, R15, R103, R72, 0x1, P2 ;  /* 0x000000670f0d7211 */ /* 0x000fc600010f0c48 */
[----:B------:R1:W-:Y:S04]  /*2da0*/  @P3 STG.E.U16 desc[UR36][R8.64+0x2], R22 ;  /* 0x0000021608003986 */ /* 0x0003e8000c101524 */
[----:B------:R-:W2:Y:S01]  /*2db0*/  @P1 LDG.E.LTC128B.U16 R19, desc[UR36][R12.64] ;  /* 0x000000240c131981 */ /* 0x000ea2000c1e1520 */
[----:B------:R-:W-:Y:S01]  /*2dc0*/  IADD3 R14, P2, P3, R10, R14, R20 ;  /* 0x0000000e0a0e7210 */ /* 0x000fe20007b5e014 */
[----:B------:R-:W-:Y:S01]  /*2dd0*/  BSSY B1, `(.L_x_37) ;  /* 0x0000011000017945 */ /* 0x000fe20003800000 */
[----:B------:R-:W-:Y:S02]  /*2de0*/  SHF.L.U64.HI R5, R4, 0x4, R5 ;  /* 0x0000000404057819 */ /* 0x000fe40000010205 */
[----:B------:R-:W-:Y:S02]  /*2df0*/  IADD3.X R15, R11, R99, R21, P2, P3 ;  /* 0x000000630b0f7210 */ /* 0x000fe400017e6415 */
[----:B------:R-:W-:Y:S01]  /*2e00*/  ISETP.GT.AND P0, PT, R0, 0x8, P0 ;  /* 0x000000080000780c */ /* 0x000fe20000704270 */
[----:B------:R-:W-:-:S04]  /*2e10*/  IMAD.WIDE.U32 R14, R2, R96, R14 ;  /* 0x00000060020e7225 */ /* 0x000fc800078e000e */
[----:B------:R-:W-:Y:S02]  /*2e20*/  IMAD.IADD R2, R97, 0x1, R15 ;  /* 0x0000000161027824 */ /* 0x000fe400078e020f */
[----:B--2---:R-:W-:-:S05]  /*2e30*/  HADD2.F32 R10, -RZ, R19.H0_H0 ;  /* 0x20000013ff0a7230 */ /* 0x004fca0000004100 */
[----:B------:R-:W-:Y:S01]  /*2e40*/  FMUL R11, R10, R81 ;  /* 0x000000510a0b7220 */ /* 0x000fe20000400000 */
[----:B------:R-:W-:Y:S02]  /*2e50*/  LEA R10, P2, R4, R8, 0x4 ;  /* 0x00000008040a7211 */ /* 0x000fe400078420ff */
[----:B------:R-:W-:Y:S01]  /*2e60*/  LEA R4, P3, R14, R102, 0x1 ;  /* 0x000000660e047211 */ /* 0x000fe200078608ff */
[----:B------:R-:W-:-:S05]  /*2e70*/  FFMA R11, R74, R80, R11 ;  /* 0x000000504a0b7223 */ /* 0x000fca000000000b */
[----:B------:R-:W-:Y:S01]  /*2e80*/  F2FP.F16.F32.PACK_AB R12, RZ, R11 ;  /* 0x0000000bff0c723e */ /* 0x000fe200000000ff */
[----:B------:R-:W-:Y:S01]  /*2e90*/  IMAD.X R11, R5, 0x1, R9, P2 ;  /* 0x00000001050b7824 */ /* 0x000fe200010e0609 */
[----:B------:R-:W-:-:S04]  /*2ea0*/  LEA.HI.X R5, R14, R103, R2, 0x1, P3 ;  /* 0x000000670e057211 */ /* 0x000fc800018f0c02 */
[----:B------:R1:W-:Y:S01]  /*2eb0*/  @P1 STG.E.U16 desc[UR36][R10.64], R12 ;  /* 0x0000000c0a001986 */ /* 0x0003e2000c101524 */
[----:B------:R-:W-:Y:S05]  /*2ec0*/  @!P0 BRA `(.L_x_38) ;  /* 0x0000000000048947 */ /* 0x000fea0003800000 */
[----:B------:R2:W5:Y:S02]  /*2ed0*/  LDG.E.LTC128B.U16 R19, desc[UR36][R4.64+0x2] ;  /* 0x0000022404137981 */ /* 0x000564000c1e1520 */
.L_x_38:
[----:B------:R-:W-:Y:S05]  /*2ee0*/  BSYNC B1 ;  /* 0x0000000000017941 */ /* 0x000fea0003800000 */
.L_x_37:
[----:B-----5:R-:W-:Y:S01]  /*2ef0*/  HADD2.F32 R2, -RZ, R19.H0_H0 ;  /* 0x20000013ff027230 */ /* 0x020fe20000004100 */
[----:B------:R-:W-:Y:S01]  /*2f00*/  ISETP.GT.AND P1, PT, R3, 0x8, PT ;  /* 0x000000080300780c */ /* 0x000fe20003f24270 */
[----:B------:R-:W-:Y:S03]  /*2f10*/  BSSY B1, `(.L_x_39) ;  /* 0x0000008000017945 */ /* 0x000fe60003800000 */
[----:B------:R-:W-:Y:S01]  /*2f20*/  FMUL R2, R2, R81 ;  /* 0x0000005102027220 */ /* 0x000fe20000400000 */
[----:B------:R-:W-:-:S03]  /*2f30*/  ISETP.GT.AND P2, PT, R0, RZ, P1 ;  /* 0x000000ff0000720c */ /* 0x000fc60000f44270 */
[----:B------:R-:W-:-:S05]  /*2f40*/  FFMA R2, R75, R80, R2 ;  /* 0x000000504b027223 */ /* 0x000fca0000000002 */
[----:B------:R-:W-:-:S05]  /*2f50*/  F2FP.F16.F32.PACK_AB R2, RZ, R2 ;  /* 0x00000002ff02723e */ /* 0x000fca00000000ff */
[----:B------:R3:W-:Y:S01]  /*2f60*/  @P0 STG.E.U16 desc[UR36][R10.64+0x2], R2 ;  /* 0x000002020a000986 */ /* 0x0007e2000c101524 */
[----:B------:R-:W-:Y:S05]  /*2f70*/  @!P2 BRA `(.L_x_40) ;  /* 0x000000000004a947 */ /* 0x000fea0003800000 */
[----:B------:R4:W5:Y:S02]  /*2f80*/  LDG.E.LTC128B.U16 R19, desc[UR36][R6.64+0x10] ;  /* 0x0000102406137981 */ /* 0x000964000c1e1520 */
.L_x_40:
[----:B------:R-:W-:Y:S05]  /*2f90*/  BSYNC B1 ;  /* 0x0000000000017941 */ /* 0x000fea0003800000 */
.L_x_39:
[----:B---3-5:R-:W-:Y:S01]  /*2fa0*/  HADD2.F32 R2, -RZ, R19.H0_H0 ;  /* 0x20000013ff027230 */ /* 0x028fe20000004100 */
        /* <DEDUP_REMOVED lines=9> */
.L_x_42:
[----:B------:R-:W-:Y:S05]  /*3040*/  BSYNC B1 ;  /* 0x0000000000017941 */ /* 0x000fea0003800000 */
.L_x_41:
[----:B-----5:R-:W-:Y:S01]  /*3050*/  HADD2.F32 R2, -RZ, R19.H0_H0 ;  /* 0x20000013ff027230 */ /* 0x020fe20000004100 */
[----:B------:R-:W-:Y:S01]  /*3060*/  ISETP.GT.AND P1, PT, R0, 0x8, P1 ;  /* 0x000000080000780c */ /* 0x000fe20000f24270 */
[----:B------:R-:W-:Y:S03]  /*3070*/  BSSY B1, `(.L_x_43) ;  /* 0x0000007000017945 */ /* 0x000fe60003800000 */
[----:B------:R-:W-:-:S04]  /*3080*/  FMUL R2, R2, R81 ;  /* 0x0000005102027220 */ /* 0x000fc80000400000 */
[----:B------:R-:W-:-:S05]  /*3090*/  FFMA R2, R77, R80, R2 ;  /* 0x000000504d027223 */ /* 0x000fca0000000002 */
[----:B------:R-:W-:-:S05]  /*30a0*/  F2FP.F16.F32.PACK_AB R2, RZ, R2 ;  /* 0x00000002ff02723e */ /* 0x000fca00000000ff */
[----:B------:R0:W-:Y:S01]  /*30b0*/  @P3 STG.E.U16 desc[UR36][R8.64+0x12], R2 ;  /* 0x0000120208003986 */ /* 0x0001e2000c101524 */
[----:B------:R-:W-:Y:S05]  /*30c0*/  @!P1 BRA `(.L_x_44) ;  /* 0x0000000000049947 */ /* 0x000fea0003800000 */
[----:B------:R0:W5:Y:S02]  /*30d0*/  LDG.E.LTC128B.U16 R19, desc[UR36][R4.64+0x10] ;  /* 0x0000102404137981 */ /* 0x000164000c1e1520 */
.L_x_44:
[----:B------:R-:W-:Y:S05]  /*30e0*/  BSYNC B1 ;  /* 0x0000000000017941 */ /* 0x000fea0003800000 */
.L_x_43:
[----:B0----5:R-:W-:Y:S01]  /*30f0*/  HADD2.F32 R2, -RZ, R19.H0_H0 ;  /* 0x20000013ff027230 */ /* 0x021fe20000004100 */
[----:B------:R-:W-:Y:S01]  /*3100*/  ISETP.GT.AND P0, PT, R0, 0x8, P0 ;  /* 0x000000080000780c */ /* 0x000fe20000704270 */
[----:B------:R-:W-:Y:S03]  /*3110*/  BSSY B1, `(.L_x_45) ;  /* 0x0000007000017945 */ /* 0x000fe60003800000 */
[----:B---3--:R-:W-:-:S04]  /*3120*/  FMUL R13, R2, R81 ;  /* 0x00000051020d7220 */ /* 0x008fc80000400000 */
[----:B------:R-:W-:-:S05]  /*3130*/  FFMA R13, R78, R80, R13 ;  /* 0x000000504e0d7223 */ /* 0x000fca000000000d */
[----:B------:R-:W-:-:S05]  /*3140*/  F2FP.F16.F32.PACK_AB R13, RZ, R13 ;  /* 0x0000000dff0d723e */ /* 0x000fca00000000ff */
[----:B------:R0:W-:Y:S01]  /*3150*/  @P1 STG.E.U16 desc[UR36][R10.64+0x10], R13 ;  /* 0x0000100d0a001986 */ /* 0x0001e2000c101524 */
[----:B------:R-:W-:Y:S05]  /*3160*/  @!P0 BRA `(.L_x_46) ;  /* 0x0000000000048947 */ /* 0x000fea0003800000 */
[----:B------:R3:W5:Y:S02]  /*3170*/  LDG.E.LTC128B.U16 R19, desc[UR36][R4.64+0x12] ;  /* 0x0000122404137981 */ /* 0x000764000c1e1520 */
.L_x_46:
[----:B------:R-:W-:Y:S05]  /*3180*/  BSYNC B1 ;  /* 0x0000000000017941 */ /* 0x000fea0003800000 */
.L_x_45:
        /* <DEDUP_REMOVED lines=10> */
.L_x_48:
[----:B------:R-:W-:Y:S05]  /*3230*/  BSYNC B1 ;  /* 0x0000000000017941 */ /* 0x000fea0003800000 */
.L_x_47:
[----:B0----5:R-:W-:Y:S01]  /*3240*/  HADD2.F32 R2, -RZ, R19.H0_H0 ;  /* 0x20000013ff027230 */ /* 0x021fe20000004100 */
        /* <DEDUP_REMOVED lines=9> */
.L_x_50:
[----:B------:R-:W-:Y:S05]  /*32e0*/  BSYNC B1 ;  /* 0x0000000000017941 */ /* 0x000fea0003800000 */
.L_x_49:
        /* <DEDUP_REMOVED lines=9> */
.L_x_52:
[----:B------:R-:W-:Y:S05]  /*3380*/  BSYNC B1 ;  /* 0x0000000000017941 */ /* 0x000fea0003800000 */
.L_x_51:
[----:B0----5:R-:W-:Y:S01]  /*3390*/  HADD2.F32 R2, -RZ, R19.H0_H0 ;  /* 0x20000013ff027230 */ /* 0x021fe20000004100 */
        /* <DEDUP_REMOVED lines=8> */
.L_x_54:
[----:B------:R-:W-:Y:S05]  /*3420*/  BSYNC B1 ;  /* 0x0000000000017941 */ /* 0x000fea0003800000 */
.L_x_53:
        /* <DEDUP_REMOVED lines=10> */
.L_x_56:
[----:B------:R-:W-:Y:S05]  /*34d0*/  BSYNC B1 ;  /* 0x0000000000017941 */ /* 0x000fea0003800000 */
.L_x_55:
        /* <DEDUP_REMOVED lines=10> */
.L_x_58:
[----:B------:R-:W-:Y:S05]  /*3580*/  BSYNC B1 ;  /* 0x0000000000017941 */ /* 0x000fea0003800000 */
.L_x_57:
        /* <DEDUP_REMOVED lines=9> */
.L_x_60:
[----:B------:R-:W-:Y:S05]  /*3620*/  BSYNC B1 ;  /* 0x0000000000017941 */ /* 0x000fea0003800000 */
.L_x_59:
        /* <DEDUP_REMOVED lines=9> */
.L_x_62:
[----:B------:R-:W-:Y:S05]  /*36c0*/  BSYNC B1 ;  /* 0x0000000000017941 */ /* 0x000fea0003800000 */
.L_x_61:
        /* <DEDUP_REMOVED lines=10> */
.L_x_64:
[----:B------:R-:W-:Y:S05]  /*3770*/  BSYNC B1 ;  /* 0x0000000000017941 */ /* 0x000fea0003800000 */
.L_x_63:
        /* <DEDUP_REMOVED lines=10> */
.L_x_66:
[----:B------:R-:W-:Y:S05]  /*3820*/  BSYNC B1 ;  /* 0x0000000000017941 */ /* 0x000fea0003800000 */
.L_x_65:
        /* <DEDUP_REMOVED lines=9> */
.L_x_68:
[----:B------:R-:W-:Y:S05]  /*38c0*/  BSYNC B1 ;  /* 0x0000000000017941 */ /* 0x000fea0003800000 */
.L_x_67:
        /* <DEDUP_REMOVED lines=9> */
.L_x_70:
[----:B------:R-:W-:Y:S05]  /*3960*/  BSYNC B1 ;  /* 0x0000000000017941 */ /* 0x000fea0003800000 */
.L_x_69:
        /* <DEDUP_REMOVED lines=10> */
.L_x_72:
[----:B------:R-:W-:Y:S05]  /*3a10*/  BSYNC B1 ;  /* 0x0000000000017941 */ /* 0x000fea0003800000 */
.L_x_71:
        /* <DEDUP_REMOVED lines=10> */
.L_x_74:
[----:B------:R-:W-:Y:S05]  /*3ac0*/  BSYNC B1 ;  /* 0x0000000000017941 */ /* 0x000fea0003800000 */
.L_x_73:
        /* <DEDUP_REMOVED lines=9> */
.L_x_76:
[----:B------:R-:W-:Y:S05]  /*3b60*/  BSYNC B1 ;  /* 0x0000000000017941 */ /* 0x000fea0003800000 */
.L_x_75:
        /* <DEDUP_REMOVED lines=9> */
.L_x_78:
[----:B------:R-:W-:Y:S05]  /*3c00*/  BSYNC B1 ;  /* 0x0000000000017941 */ /* 0x000fea0003800000 */
.L_x_77:
        /* <DEDUP_REMOVED lines=10> */
.L_x_80:
[----:B------:R-:W-:Y:S05]  /*3cb0*/  BSYNC B1 ;  /* 0x0000000000017941 */ /* 0x000fea0003800000 */
.L_x_79:
        /* <DEDUP_REMOVED lines=10> */
.L_x_82:
[----:B------:R-:W-:Y:S05]  /*3d60*/  BSYNC B1 ;  /* 0x0000000000017941 */ /* 0x000fea0003800000 */
.L_x_81:
        /* <DEDUP_REMOVED lines=9> */
.L_x_84:
[----:B------:R-:W-:Y:S05]  /*3e00*/  BSYNC B1 ;  /* 0x0000000000017941 */ /* 0x000fea0003800000 */
.L_x_83:
        /* <DEDUP_REMOVED lines=9> */
.L_x_86:
[----:B------:R-:W-:Y:S05]  /*3ea0*/  BSYNC B1 ;  /* 0x0000000000017941 */ /* 0x000fea0003800000 */
.L_x_85:
        /* <DEDUP_REMOVED lines=10> */
.L_x_88:
[----:B------:R-:W-:Y:S05]  /*3f50*/  BSYNC B1 ;  /* 0x0000000000017941 */ /* 0x000fea0003800000 */
.L_x_87:
        /* <DEDUP_REMOVED lines=10> */
.L_x_90:
[----:B------:R-:W-:Y:S05]  /*4000*/  BSYNC B1 ;  /* 0x0000000000017941 */ /* 0x000fea0003800000 */
.L_x_89:
        /* <DEDUP_REMOVED lines=9> */
.L_x_92:
[----:B------:R-:W-:Y:S05]  /*40a0*/  BSYNC B1 ;  /* 0x0000000000017941 */ /* 0x000fea0003800000 */
.L_x_91:
        /* <DEDUP_REMOVED lines=9> */
.L_x_94:
[----:B------:R-:W-:Y:S05]  /*4140*/  BSYNC B1 ;  /* 0x0000000000017941 */ /* 0x000fea0003800000 */
.L_x_93:
        /* <DEDUP_REMOVED lines=10> */
.L_x_96:
[----:B------:R-:W-:Y:S05]  /*41f0*/  BSYNC B1 ;  /* 0x0000000000017941 */ /* 0x000fea0003800000 */
.L_x_95:
        /* <DEDUP_REMOVED lines=10> */
.L_x_98:
[----:B------:R-:W-:Y:S05]  /*42a0*/  BSYNC B1 ;  /* 0x0000000000017941 */ /* 0x000fea0003800000 */
.L_x_97:
        /* <DEDUP_REMOVED lines=9> */
.L_x_100:
[----:B------:R-:W-:Y:S05]  /*4340*/  BSYNC B1 ;  /* 0x0000000000017941 */ /* 0x000fea0003800000 */
.L_x_99:
        /* <DEDUP_REMOVED lines=9> */
.L_x_102:
[----:B------:R-:W-:Y:S05]  /*43e0*/  BSYNC B1 ;  /* 0x0000000000017941 */ /* 0x000fea0003800000 */
.L_x_101:
        /* <DEDUP_REMOVED lines=10> */
.L_x_104:
[----:B------:R-:W-:Y:S05]  /*4490*/  BSYNC B1 ;  /* 0x0000000000017941 */ /* 0x000fea0003800000 */
.L_x_103:
        /* <DEDUP_REMOVED lines=10> */
.L_x_106:
[----:B------:R-:W-:Y:S05]  /*4540*/  BSYNC B1 ;  /* 0x0000000000017941 */ /* 0x000fea0003800000 */
.L_x_105:
        /* <DEDUP_REMOVED lines=9> */
.L_x_108:
[----:B------:R-:W-:Y:S05]  /*45e0*/  BSYNC B1 ;  /* 0x0000000000017941 */ /* 0x000fea0003800000 */
.L_x_107:
        /* <DEDUP_REMOVED lines=9> */
.L_x_110:
[----:B------:R-:W-:Y:S05]  /*4680*/  BSYNC B1 ;  /* 0x0000000000017941 */ /* 0x000fea0003800000 */
.L_x_109:
        /* <DEDUP_REMOVED lines=10> */
.L_x_112:
[----:B------:R-:W-:Y:S05]  /*4730*/  BSYNC B1 ;  /* 0x0000000000017941 */ /* 0x000fea0003800000 */
.L_x_111:
        /* <DEDUP_REMOVED lines=10> */
.L_x_114:
[----:B------:R-:W-:Y:S05]  /*47e0*/  BSYNC B1 ;  /* 0x0000000000017941 */ /* 0x000fea0003800000 */
.L_x_113:
        /* <DEDUP_REMOVED lines=9> */
.L_x_116:
[----:B------:R-:W-:Y:S05]  /*4880*/  BSYNC B1 ;  /* 0x0000000000017941 */ /* 0x000fea0003800000 */
.L_x_115:
        /* <DEDUP_REMOVED lines=9> */
.L_x_118:
[----:B------:R-:W-:Y:S05]  /*4920*/  BSYNC B1 ;  /* 0x0000000000017941 */ /* 0x000fea0003800000 */
.L_x_117:
        /* <DEDUP_REMOVED lines=10> */
.L_x_120:
[----:B------:R-:W-:Y:S05]  /*49d0*/  BSYNC B1 ;  /* 0x0000000000017941 */ /* 0x000fea0003800000 */
.L_x_119:
        /* <DEDUP_REMOVED lines=10> */
.L_x_122:
[----:B------:R-:W-:Y:S05]  /*4a80*/  BSYNC B1 ;  /* 0x0000000000017941 */ /* 0x000fea0003800000 */
.L_x_121:
        /* <DEDUP_REMOVED lines=9> */
.L_x_124:
[----:B------:R-:W-:Y:S05]  /*4b20*/  BSYNC B1 ;  /* 0x0000000000017941 */ /* 0x000fea0003800000 */
.L_x_123:
        /* <DEDUP_REMOVED lines=9> */
.L_x_126:
[----:B------:R-:W-:Y:S05]  /*4bc0*/  BSYNC B1 ;  /* 0x0000000000017941 */ /* 0x000fea0003800000 */
.L_x_125:
        /* <DEDUP_REMOVED lines=10> */
.L_x_128:
[----:B------:R-:W-:Y:S05]  /*4c70*/  BSYNC B1 ;  /* 0x0000000000017941 */ /* 0x000fea0003800000 */
.L_x_127:
        /* <DEDUP_REMOVED lines=10> */
.L_x_130:
[----:B------:R-:W-:Y:S05]  /*4d20*/  BSYNC B1 ;  /* 0x0000000000017941 */ /* 0x000fea0003800000 */
.L_x_129:
        /* <DEDUP_REMOVED lines=9> */
.L_x_132:
[----:B------:R-:W-:Y:S05]  /*4dc0*/  BSYNC B1 ;  /* 0x0000000000017941 */ /* 0x000fea0003800000 */
.L_x_131:
        /* <DEDUP_REMOVED lines=9> */
.L_x_134:
[----:B------:R-:W-:Y:S05]  /*4e60*/  BSYNC B1 ;  /* 0x0000000000017941 */ /* 0x000fea0003800000 */
.L_x_133:
        /* <DEDUP_REMOVED lines=10> */
.L_x_136:
[----:B------:R-:W-:Y:S05]  /*4f10*/  BSYNC B1 ;  /* 0x0000000000017941 */ /* 0x000fea0003800000 */
.L_x_135:
[----:B0----5:R-:W-:Y:S01]  /*4f20*/  HADD2.F32 R2, -RZ, R19.H0_H0 ;  /* 0x20000013ff027230 */ /* 0x021fe20000004100 */
[----:B------:R-:W-:Y:S01]  /*4f30*/  ISETP.GT.AND P0, PT, R3, 0x69, PT ;  /* 0x000000690300780c */ /* 0x000fe20003f04270 */
[----:B------:R-:W-:Y:S01]  /*4f40*/  @P2 IMAD.MOV.U32 R3, RZ, RZ, R9 ;  /* 0x000000ffff032224 */ /* 0x000fe200078e0009 */
[----:B------:R-:W-:Y:S02]  /*4f50*/  BSSY B1, `(.L_x_137) ;  /* 0x0000009000017945 */ /* 0x000fe40003800000 */
[----:B------:R-:W-:Y:S01]  /*4f60*/  FMUL R13, R2, R81 ;  /* 0x00000051020d7220 */ /* 0x000fe20000400000 */
[----:B------:R-:W-:Y:S01]  /*4f70*/  @P2 IMAD.MOV.U32 R2, RZ, RZ, R8 ;  /* 0x000000ffff022224 */ /* 0x000fe200078e0008 */
[----:B------:R-:W-:Y:S02]  /*4f80*/  ISETP.GT.AND P3, PT, R0, RZ, P0 ;  /* 0x000000ff0000720c */ /* 0x000fe40000764270 */
[----:B------:R-:W-:-:S05]  /*4f90*/  FFMA R13, R28, R80, R13 ;  /* 0x000000501c0d7223 */ /* 0x000fca000000000d */
[----:B------:R-:W-:-:S05]  /*4fa0*/  F2FP.F16.F32.PACK_AB R13, RZ, R13 ;  /* 0x0000000dff0d723e */ /* 0x000fca00000000ff */
[----:B------:R0:W-:Y:S01]  /*4fb0*/  @P2 STG.E.U16 desc[UR36][R2.64+0xd0], R13 ;  /* 0x0000d00d02002986 */ /* 0x0001e2000c101524 */
[----:B------:R-:W-:Y:S05]  /*4fc0*/  @!P3 BRA `(.L_x_138) ;  /* 0x000000000004b947 */ /* 0x000fea0003800000 */
[----:B------:R0:W5:Y:S02]  /*4fd0*/  LDG.E.LTC128B.U16 R19, desc[UR36][R6.64+0xd2] ;  /* 0x0000d22406137981 */ /* 0x000164000c1e1520 */
.L_x_138:
[----:B------:R-:W-:Y:S05]  /*4fe0*/  BSYNC B1 ;  /* 0x0000000000017941 */ /* 0x000fea0003800000 */
.L_x_137:
        /* <DEDUP_REMOVED lines=9> */
.L_x_140:
[----:B------:R-:W-:Y:S05]  /*5080*/  BSYNC B1 ;  /* 0x0000000000017941 */ /* 0x000fea0003800000 */
.L_x_139:
[----:B0----5:R-:W-:Y:S01]  /*5090*/  HADD2.F32 R2, -RZ, R19.H0_H0 ;  /* 0x20000013ff027230 */ /* 0x021fe20000004100 */
[----:B------:R-:W-:Y:S01]  /*50a0*/  ISETP.GT.AND P0, PT, R0, 0x8, P0 ;  /* 0x000000080000780c */ /* 0x000fe20000704270 */
[----:B------:R-:W-:Y:S03]  /*50b0*/  BSSY B1, `(.L_x_141) ;  /* 0x000000a000017945 */ /* 0x000fe60003800000 */
[----:B------:R-:W-:Y:S01]  /*50c0*/  FMUL R3, R2, R81 ;  /* 0x0000005102037220 */ /* 0x000fe20000400000 */
[----:B------:R-:W-:-:S03]  /*50d0*/  @P1 IMAD.MOV.U32 R2, RZ, RZ, R10 ;  /* 0x000000ffff021224 */ /* 0x000fc600078e000a */
[----:B------:R-:W-:-:S05]  /*50e0*/  FFMA R3, R30, R80, R3 ;  /* 0x000000501e037223 */ /* 0x000fca0000000003 */
[----:B------:R-:W-:-:S04]  /*50f0*/  F2FP.F16.F32.PACK_AB R3, RZ, R3 ;  /* 0x00000003ff03723e */ /* 0x000fc800000000ff */
[----:B----4-:R-:W-:Y:S01]  /*5100*/  PRMT R6, R3, 0x7610, R6 ;  /* 0x0000761003067816 */ /* 0x010fe20000000006 */
[----:B------:R-:W-:-:S05]  /*5110*/  @P1 IMAD.MOV.U32 R3, RZ, RZ, R11 ;  /* 0x000000ffff031224 */ /* 0x000fca00078e000b */
[----:B------:R0:W-:Y:S01]  /*5120*/  @P1 STG.E.U16 desc[UR36][R2.64+0xd0], R6 ;  /* 0x0000d00602001986 */ /* 0x0001e2000c101524 */
[----:B------:R-:W-:Y:S05]  /*5130*/  @!P0 BRA `(.L_x_142) ;  /* 0x0000000000048947 */ /* 0x000fea0003800000 */
[----:B------:R4:W5:Y:S02]  /*5140*/  LDG.E.LTC128B.U16 R19, desc[UR36][R4.64+0xd2] ;  /* 0x0000d22404137981 */ /* 0x000964000c1e1520 */
.L_x_142:
[----:B------:R-:W-:Y:S05]  /*5150*/  BSYNC B1 ;  /* 0x0000000000017941 */ /* 0x000fea0003800000 */
.L_x_141:
[----:B------:R-:W-:Y:S05]  /*5160*/  @!P0 BRA `(.L_x_143) ;  /* 0x0000001400108947 */ /* 0x000fea0003800000 */
[----:B-----5:R-:W-:-:S05]  /*5170*/  HADD2.F32 R0, -RZ, R19.H0_H0 ;  /* 0x20000013ff007230 */ /* 0x020fca0000004100 */
[----:B------:R-:W-:-:S04]  /*5180*/  FMUL R0, R0, R81 ;  /* 0x0000005100007220 */ /* 0x000fc80000400000 */
[----:B------:R-:W-:-:S05]  /*5190*/  FFMA R0, R31, R80, R0 ;  /* 0x000000501f007223 */ /* 0x000fca0000000000 */
[----:B------:R-:W-:-:S05]  /*51a0*/  F2FP.F16.F32.PACK_AB R0, RZ, R0 ;  /* 0x00000000ff00723e */ /* 0x000fca00000000ff */
[----:B------:R0:W-:Y:S01]  /*51b0*/  STG.E.U16 desc[UR36][R10.64+0xd2], R0 ;  /* 0x0000d2000a007986 */ /* 0x0001e2000c101524 */
[----:B------:R-:W-:Y:S05]  /*51c0*/  BRA `(.L_x_143) ;  /* 0x0000001000f87947 */ /* 0x000fea0003800000 */
.L_x_34:
[----:B------:R-:W-:Y:S01]  /*51d0*/  ULDC.64 UR4, c[0x0][0x5c0] ;  /* 0x0001700000047ab9 */ /* 0x000fe20000000a00 */
[----:B------:R-:W-:Y:S01]  /*51e0*/  ISETP.GT.AND P3, PT, R3, 0x1, PT ;  /* 0x000000010300780c */ /* 0x000fe20003f64270 */
[-C--:B------:R-:W-:Y:S01]  /*51f0*/  FMUL R72, R72, R80.reuse ;  /* 0x0000005048487220 */ /* 0x080fe20000400000 */
[----:B------:R-:W-:Y:S01]  /*5200*/  LEA R8, P0, R6, UR4, 0x1 ;  /* 0x0000000406087c11 */ /* 0x000fe2000f8008ff */
[-C--:B------:R-:W-:Y:S01]  /*5210*/  FMUL R73, R73, R80.reuse ;  /* 0x0000005049497220 */ /* 0x080fe20000400000 */
[----:B------:R-:W-:Y:S01]  /*5220*/  SHF.L.U64.HI R5, R4, 0x4, R5 ;  /* 0x0000000404057819 */ /* 0x000fe20000010205 */
[-C--:B------:R-:W-:Y:S01]  /*5230*/  FMUL R74, R74, R80.reuse ;  /* 0x000000504a4a7220 */ /* 0x080fe20000400000 */
[----:B------:R-:W-:Y:S01]  /*5240*/  LEA.HI.X R9, R6, UR5, R105, 0x1, P0 ;  /* 0x0000000506097c11 */ /* 0x000fe200080f0c69 */
[-C--:B------:R-:W-:Y:S01]  /*5250*/  FMUL R75, R75, R80.reuse ;  /* 0x000000504b4b7220 */ /* 0x080fe20000400000 */
[----:B------:R-:W-:Y:S01]  /*5260*/  ISETP.GT.AND P0, PT, R0, RZ, P3 ;  /* 0x000000ff0000720c */ /* 0x000fe20001f04270 */
[----:B------:R-:W-:Y:S01]  /*5270*/  FMUL R76, R76, R80 ;  /* 0x000000504c4c7220 */ /* 0x000fe20000400000 */
[----:B------:R-:W-:Y:S01]  /*5280*/  F2FP.F16.F32.PACK_AB R72, RZ, R72 ;  /* 0x00000048ff48723e */ /* 0x000fe200000000ff */
[-C--:B------:R-:W-:Y:S01]  /*5290*/  FMUL R77, R77, R80.reuse ;  /* 0x000000504d4d7220 */ /* 0x080fe20000400000 */
[----:B------:R-:W-:Y:S01]  /*52a0*/  F2FP.F16.F32.PACK_AB R73, RZ, R73 ;  /* 0x00000049ff49723e */ /* 0x000fe200000000ff */
[----:B------:R-:W-:Y:S01]  /*52b0*/  FMUL R78, R78, R80 ;  /* 0x000000504e4e7220 */ /* 0x000fe20000400000 */
[----:B------:R-:W-:Y:S01]  /*52c0*/  LEA R4, P4, R4, R8, 0x4 ;  /* 0x0000000804047211 */ /* 0x000fe200078820ff */
[----:B------:R-:W-:Y:S01]  /*52d0*/  @P2 STG.E.U16 desc[UR36][R8.64], R72 ;  /* 0x0000004808002986 */ /* 0x000fe2000c101524 */
[----:B------:R-:W-:Y:S01]  /*52e0*/  ISETP.GT.AND P2, PT, R3, 0x8, PT ;  /* 0x000000080300780c */ /* 0x000fe20003f44270 */
[----:B------:R-:W-:Y:S01]  /*52f0*/  FMUL R79, R79, R80 ;  /* 0x000000504f4f7220 */ /* 0x000fe20000400000 */
[C---:B------:R-:W-:Y:S01]  /*5300*/  ISETP.GT.AND P1, PT, R0.reuse, 0x8, P1 ;  /* 0x000000080000780c */ /* 0x040fe20000f24270 */
[--C-:B------:R-:W-:Y:S01]  /*5310*/  IMAD.X R5, R5, 0x1, R9.reuse, P4 ;  /* 0x0000000105057824 */ /* 0x100fe200020e0609 */
[C---:B------:R-:W-:Y:S01]  /*5320*/  ISETP.GT.AND P5, PT, R0.reuse, RZ, P2 ;  /* 0x000000ff0000720c */ /* 0x040fe200017a4270 */
[--C-:B------:R-:W-:Y:S01]  /*5330*/  @P0 IMAD.MOV.U32 R6, RZ, RZ, R8.reuse ;  /* 0x000000ffff060224 */ /* 0x100fe200078e0008 */
[----:B------:R-:W-:Y:S01]  /*5340*/  ISETP.GT.AND P3, PT, R0, 0x8, P3 ;  /* 0x000000080000780c */ /* 0x000fe20001f64270 */
[--C-:B------:R-:W-:Y:S01]  /*5350*/  @P0 IMAD.MOV.U32 R7, RZ, RZ, R9.reuse ;  /* 0x000000ffff070224 */ /* 0x100fe200078e0009 */
[----:B------:R-:W-:Y:S01]  /*5360*/  F2FP.F16.F32.PACK_AB R74, RZ, R74 ;  /* 0x0000004aff4a723e */ /* 0x000fe200000000ff */
[-C--:B------:R-:W-:Y:S01]  /*5370*/  FMUL R64, R64, R80.reuse ;  /* 0x0000005040407220 */ /* 0x080fe20000400000 */
[----:B------:R-:W-:Y:S01]  /*5380*/  F2FP.F16.F32.PACK_AB R75, RZ, R75 ;  /* 0x0000004bff4b723e */ /* 0x000fe200000000ff */
[-C--:B------:R-:W-:Y:S01]  /*5390*/  FMUL R65, R65, R80.reuse ;  /* 0x0000005041417220 */ /* 0x080fe20000400000 */
[----:B------:R0:W-:Y:S01]  /*53a0*/  @P0 STG.E.U16 desc[UR36][R6.64+0x2], R73 ;  /* 0x0000024906000986 */ /* 0x0001e2000c101524 */
[----:B------:R-:W-:Y:S01]  /*53b0*/  ISETP.GT.AND P0, PT, R3, 0x9, PT ;  /* 0x000000090300780c */ /* 0x000fe20003f04270 */
[----:B------:R-:W-:Y:S01]  /*53c0*/  FMUL R66, R66, R80 ;  /* 0x0000005042427220 */ /* 0x000fe20000400000 */
[----:B------:R-:W-:Y:S01]  /*53d0*/  F2FP.F16.F32.PACK_AB R76, RZ, R76 ;  /* 0x0000004cff4c723e */ /* 0x000fe200000000ff */
[----:B------:R-:W-:Y:S01]  /*53e0*/  @P1 STG.E.U16 desc[UR36][R4.64], R74 ;  /* 0x0000004a04001986 */ /* 0x000fe2000c101524 */
[----:B------:R-:W-:Y:S01]  /*53f0*/  ISETP.GT.AND P4, PT, R0, RZ, P0 ;  /* 0x000000ff0000720c */ /* 0x000fe20000784270 */
[-C--:B------:R-:W-:Y:S01]  /*5400*/  FMUL R67, R67, R80.reuse ;  /* 0x0000005043437220 */ /* 0x080fe20000400000 */
[C---:B------:R-:W-:Y:S01]  /*5410*/  ISETP.GT.AND P1, PT, R3.reuse, 0x10, PT ;  /* 0x000000100300780c */ /* 0x040fe20003f24270 */
[----:B------:R-:W-:Y:S01]  /*5420*/  @P3 STG.E.U16 desc[UR36][R4.64+0x2], R75 ;  /* 0x0000024b04003986 */ /* 0x000fe2000c101524 */
[----:B------:R-:W-:Y:S01]  /*5430*/  F2FP.F16.F32.PACK_AB R77, RZ, R77 ;  /* 0x0000004dff4d723e */ /* 0x000fe200000000ff */
[-C--:B------:R-:W-:Y:S01]  /*5440*/  FMUL R68, R68, R80.reuse ;  /* 0x0000005044447220 */ /* 0x080fe20000400000 */
[C---:B------:R-:W-:Y:S01]  /*5450*/  ISETP.GT.AND P2, PT, R0.reuse, 0x8, P2 ;  /* 0x000000080000780c */ /* 0x040fe20001744270 */
[--C-:B0-----:R-:W-:Y:S01]  /*5460*/  @P5 IMAD.MOV.U32 R6, RZ, RZ, R8.reuse ;  /* 0x000000ffff065224 */ /* 0x101fe200078e0008 */
[----:B------:R-:W-:Y:S01]  /*5470*/  ISETP.GT.AND P3, PT, R0, 0x8, P0 ;  /* 0x000000080000780c */ /* 0x000fe20000764270 */
[--C-:B------:R-:W-:Y:S01]  /*5480*/  @P5 IMAD.MOV.U32 R7, RZ, RZ, R9.reuse ;  /* 0x000000ffff075224 */ /* 0x100fe200078e0009 */
[----:B------:R-:W-:Y:S01]  /*5490*/  ISETP.GT.AND P0, PT, R3, 0x11, PT ;  /* 0x000000110300780c */ /* 0x000fe20003f04270 */
[----:B------:R-:W-:Y:S01]  /*54a0*/  FMUL R69, R69, R80 ;  /* 0x0000005045457220 */ /* 0x000fe20000400000 */
[----:B------:R-:W-:Y:S01]  /*54b0*/  F2FP.F16.F32.PACK_AB R78, RZ, R78 ;  /* 0x0000004eff4e723e */ /* 0x000fe200000000ff */
[-C--:B------:R-:W-:Y:S01]  /*54c0*/  FMUL R70, R70, R80.reuse ;  /* 0x0000005046467220 */ /* 0x080fe20000400000 */
[----:B------:R0:W-:Y:S01]  /*54d0*/  @P5 STG.E.U16 desc[UR36][R6.64+0x10], R76 ;  /* 0x0000104c06005986 */ /* 0x0001e2000c101524 */
[----:B------:R-:W-:Y:S01]  /*54e0*/  ISETP.GT.AND P5, PT, R0, RZ, P1 ;  /* 0x000000ff0000720c */ /* 0x000fe20000fa4270 */
[-C--:B------:R-:W-:Y:S01]  /*54f0*/  FMUL R71, R71, R80.reuse ;  /* 0x0000005047477220 */ /* 0x080fe20000400000 */
[----:B------:R-:W-:Y:S01]  /*5500*/  F2FP.F16.F32.PACK_AB R79, RZ, R79 ;  /* 0x0000004fff4f723e */ /* 0x000fe200000000ff */
[----:B------:R-:W-:Y:S01]  /*5510*/  FMUL R56, R56, R80 ;  /* 0x0000005038387220 */ /* 0x000fe20000400000 */
[----:B------:R-:W-:Y:S01]  /*5520*/  F2FP.F16.F32.PACK_AB R64, RZ, R64 ;  /* 0x00000040ff40723e */ /* 0x000fe200000000ff */
[-C--:B------:R-:W-:Y:S01]  /*5530*/  FMUL R57, R57, R80.reuse ;  /* 0x0000005039397220 */ /* 0x080fe20000400000 */
[----:B------:R-:W-:Y:S01]  /*5540*/  F2FP.F16.F32.PACK_AB R65, RZ, R65 ;  /* 0x00000041ff41723e */ /* 0x000fe200000000ff */
[-C--:B------:R-:W-:Y:S01]  /*5550*/  FMUL R58, R58, R80.reuse ;  /* 0x000000503a3a7220 */ /* 0x080fe20000400000 */
[----:B------:R-:W-:Y:S01]  /*5560*/  ISETP.GT.AND P1, PT, R0, 0x8, P1 ;  /* 0x000000080000780c */ /* 0x000fe20000f24270 */
[----:B------:R-:W-:Y:S01]  /*5570*/  FMUL R59, R59, R80 ;  /* 0x000000503b3b7220 */ /* 0x000fe20000400000 */
[----:B------:R-:W-:Y:S01]  /*5580*/  F2FP.F16.F32.PACK_AB R66, RZ, R66 ;  /* 0x00000042ff42723e */ /* 0x000fe200000000ff */
[--C-:B0-----:R-:W-:Y:S01]  /*5590*/  @P4 IMAD.MOV.U32 R6, RZ, RZ, R8.reuse ;  /* 0x000000ffff064224 */ /* 0x101fe200078e0008 */
[----:B------:R-:W-:Y:S01]  /*55a0*/  F2FP.F16.F32.PACK_AB R67, RZ, R67 ;  /* 0x00000043ff43723e */ /* 0x000fe200000000ff */
[--C-:B------:R-:W-:Y:S01]  /*55b0*/  @P4 IMAD.MOV.U32 R7, RZ, RZ, R9.reuse ;  /* 0x000000ffff074224 */ /* 0x100fe200078e0009 */
[----:B------:R-:W-:Y:S01]  /*55c0*/  F2FP.F16.F32.PACK_AB R68, RZ, R68 ;  /* 0x00000044ff44723e */ /* 0x000fe200000000ff */
[-C--:B------:R-:W-:Y:S01]  /*55d0*/  FMUL R60, R60, R80.reuse ;  /* 0x000000503c3c7220 */ /* 0x080fe20000400000 */
[----:B------:R-:W-:Y:S01]  /*55e0*/  F2FP.F16.F32.PACK_AB R69, RZ, R69 ;  /* 0x00000045ff45723e */ /* 0x000fe200000000ff */
[-C--:B------:R-:W-:Y:S01]  /*55f0*/  FMUL R61, R61, R80.reuse ;  /* 0x000000503d3d7220 */ /* 0x080fe20000400000 */
[----:B------:R0:W-:Y:S01]  /*5600*/  @P4 STG.E.U16 desc[UR36][R6.64+0x12], R77 ;  /* 0x0000124d06004986 */ /* 0x0001e2000c101524 */
[----:B------:R-:W-:Y:S01]  /*5610*/  ISETP.GT.AND P4, PT, R0, RZ, P0 ;  /* 0x000000ff0000720c */ /* 0x000fe20000784270 */
[----:B------:R-:W-:Y:S01]  /*5620*/  FMUL R62, R62, R80 ;  /* 0x000000503e3e7220 */ /* 0x000fe20000400000 */
[----:B------:R-:W-:Y:S01]  /*5630*/  F2FP.F16.F32.PACK_AB R70, RZ, R70 ;  /* 0x00000046ff46723e */ /* 0x000fe200000000ff */
[----:B------:R-:W-:Y:S01]  /*5640*/  @P2 STG.E.U16 desc[UR36][R4.64+0x10], R78 ;  /* 0x0000104e04002986 */ /* 0x000fe2000c101524 */
[----:B------:R-:W-:Y:S01]  /*5650*/  ISETP.GT.AND P2, PT, R3, 0x18, PT ;  /* 0x000000180300780c */ /* 0x000fe20003f44270 */
[-C--:B------:R-:W-:Y:S01]  /*5660*/  FMUL R63, R63, R80.reuse ;  /* 0x000000503f3f7220 */ /* 0x080fe20000400000 */
[----:B------:R-:W-:Y:S01]  /*5670*/  F2FP.F16.F32.PACK_AB R71, RZ, R71 ;  /* 0x00000047ff47723e */ /* 0x000fe200000000ff */
[----:B------:R-:W-:Y:S01]  /*5680*/  @P3 STG.E.U16 desc[UR36][R4.64+0x12], R79 ;  /* 0x0000124f04003986 */ /* 0x000fe2000c101524 */
[----:B------:R-:W-:Y:S01]  /*5690*/  ISETP.GT.AND P3, PT, R0, 0x8, P0 ;  /* 0x000000080000780c */ /* 0x000fe20000764270 */
[----:B------:R-:W-:Y:S01]  /*56a0*/  FMUL R48, R48, R80 ;  /* 0x0000005030307220 */ /* 0x000fe20000400000 */
[----:B------:R-:W-:Y:S01]  /*56b0*/  ISETP.GT.AND P0, PT, R3, 0x19, PT ;  /* 0x000000190300780c */ /* 0x000fe20003f04270 */
[--C-:B0-----:R-:W-:Y:S01]  /*56c0*/  @P5 IMAD.MOV.U32 R6, RZ, RZ, R8.reuse ;  /* 0x000000ffff065224 */ /* 0x101fe200078e0008 */
[----:B------:R-:W-:Y:S01]  /*56d0*/  F2FP.F16.F32.PACK_AB R56, RZ, R56 ;  /* 0x00000038ff38723e */ /* 0x000fe200000000ff */
[--C-:B------:R-:W-:Y:S01]  /*56e0*/  @P5 IMAD.MOV.U32 R7, RZ, RZ, R9.reuse ;  /* 0x000000ffff075224 */ /* 0x100fe200078e0009 */
[----:B------:R-:W-:Y:S01]  /*56f0*/  F2FP.F16.F32.PACK_AB R57, RZ, R57 ;  /* 0x00000039ff39723e */ /* 0x000fe200000000ff */
        /* <DEDUP_REMOVED lines=11> */
[----:B------:R-:W-:Y:S01]  /*57b0*/  FMUL R54, R54, R80 ;  /* 0x0000005036367220 */ /* 0x000fe20000400000 */
[----:B------:R-:W-:Y:S01]  /*57c0*/  F2FP.F16.F32.PACK_AB R62, RZ, R62 ;  /* 0x0000003eff3e723e */ /* 0x000fe200000000ff */
[----:B------:R-:W-:Y:S01]  /*57d0*/  FMUL R55, R55, R80 ;  /* 0x0000005037377220 */ /* 0x000fe20000400000 */
[----:B------:R-:W-:Y:S01]  /*57e0*/  F2FP.F16.F32.PACK_AB R63, RZ, R63 ;  /* 0x0000003fff3f723e */ /* 0x000fe200000000ff */
        /* <DEDUP_REMOVED lines=11> */
[----:B------:R-:W-:Y:S01]  /*58a0*/  @P1 STG.E.U16 desc[UR36][R4.64+0x20], R66 ;  /* 0x0000204204001986 */ /* 0x000fe2000c101524 */
[C---:B------:R-:W-:Y:S01]  /*58b0*/  ISETP.GT.AND P1, PT, R0.reuse, 0x8, P2 ;  /* 0x000000080000780c */ /* 0x040fe20001724270 */
[-C--:B------:R-:W-:Y:S01]  /*58c0*/  FMUL R43, R43, R80.reuse ;  /* 0x000000502b2b7220 */ /* 0x080fe20000400000 */
[C---:B------:R-:W-:Y:S01]  /*58d0*/  ISETP.GT.AND P2, PT, R3.reuse, 0x20, PT ;  /* 0x000000200300780c */ /* 0x040fe20003f44270 */
        /* <DEDUP_REMOVED lines=61> */
[----:B0-----:R-:W-:Y:S01]  /*5cb0*/  @P4 IMAD.MOV.U32 R6, RZ, RZ, R8 ;  /* 0x000000ffff064224 */ /* 0x001fe200078e0008 */
[----:B------:R-:W-:Y:S01]  /*5cc0*/  F2FP.F16.F32.PACK_AB R24, RZ, R24 ;  /* 0x00000018ff18723e */ /* 0x000fe200000000ff */
[----:B------:R-:W-:Y:S01]  /*5cd0*/  @P4 IMAD.MOV.U32 R7, RZ, RZ, R9 ;  /* 0x000000ffff074224 */ /* 0x000fe200078e0009 */
[----:B------:R-:W-:-:S02]  /*5ce0*/  F2FP.F16.F32.PACK_AB R25, RZ, R25 ;  /* 0x00000019ff19723e */ /* 0x000fc400000000ff */
[----:B------:R-:W-:Y:S02]  /*5cf0*/  F2FP.F16.F32.PACK_AB R26, RZ, R26 ;  /* 0x0000001aff1a723e */ /* 0x000fe400000000ff */
[----:B------:R0:W-:Y:S01]  /*5d00*/  @P4 STG.E.U16 desc[UR36][R6.64+0x42], R57 ;  /* 0x0000423906004986 */ /* 0x0001e2000c101524 */
[C---:B------:R-:W-:Y:S02]  /*5d10*/  ISETP.GT.AND P4, PT, R0.reuse, RZ, P0 ;  /* 0x000000ff0000720c */ /* 0x040fe40000784270 */
[----:B------:R-:W-:Y:S01]  /*5d20*/  F2FP.F16.F32.PACK_AB R27, RZ, R27 ;  /* 0x0000001bff1b723e */ /* 0x000fe200000000ff */
[----:B------:R-:W-:Y:S01]  /*5d30*/  @P1 STG.E.U16 desc[UR36][R4.64+0x40], R58 ;  /* 0x0000403a04001986 */ /* 0x000fe2000c101524 */
[C---:B------:R-:W-:Y:S02]  /*5d40*/  ISETP.GT.AND P1, PT, R0.reuse, 0x8, P2 ;  /* 0x000000080000780c */ /* 0x040fe40001724270 */
[----:B------:R-:W-:Y:S01]  /*5d50*/  ISETP.GT.AND P2, PT, R3, 0x30, PT ;  /* 0x000000300300780c */ /* 0x000fe20003f44270 */
[----:B------:R-:W-:Y:S01]  /*5d60*/  @P3 STG.E.U16 desc[UR36][R4.64+0x42], R59 ;  /* 0x0000423b04003986 */ /* 0x000fe2000c101524 */
[----:B------:R-:W-:-:S02]  /*5d70*/  ISETP.GT.AND P3, PT, R0, 0x8, P0 ;  /* 0x000000080000780c */ /* 0x000fc40000764270 */
[----:B------:R-:W-:Y:S01]  /*5d80*/  ISETP.GT.AND P0, PT, R3, 0x31, PT ;  /* 0x000000310300780c */ /* 0x000fe20003f04270 */
[--C-:B0-----:R-:W-:Y:S01]  /*5d90*/  @P5 IMAD.MOV.U32 R6, RZ, RZ, R8.reuse ;  /* 0x000000ffff065224 */ /* 0x101fe200078e0008 */
[----:B------:R-:W-:Y:S01]  /*5da0*/  F2FP.F16.F32.PACK_AB R28, RZ, R28 ;  /* 0x0000001cff1c723e */ /* 0x000fe200000000ff */
[----:B------:R-:W-:Y:S01]  /*5db0*/  @P5 IMAD.MOV.U32 R7, RZ, RZ, R9 ;  /* 0x000000ffff075224 */ /* 0x000fe200078e0009 */
[----:B------:R-:W-:Y:S02]  /*5dc0*/  F2FP.F16.F32.PACK_AB R29, RZ, R29 ;  /* 0x0000001dff1d723e */ /* 0x000fe400000000ff */
[----:B------:R-:W-:Y:S02]  /*5dd0*/  F2FP.F16.F32.PACK_AB R30, RZ, R30 ;  /* 0x0000001eff1e723e */ /* 0x000fe400000000ff */
[----:B------:R0:W-:Y:S01]  /*5de0*/  @P5 STG.E.U16 desc[UR36][R6.64+0x50], R60 ;  /* 0x0000503c06005986 */ /* 0x0001e2000c101524 */
[----:B------:R-:W-:Y:S02]  /*5df0*/  ISETP.GT.AND P5, PT, R0, RZ, P2 ;  /* 0x000000ff0000720c */ /* 0x000fe400017a4270 */
[----:B------:R-:W-:Y:S01]  /*5e00*/  F2FP.F16.F32.PACK_AB R31, RZ, R31 ;  /* 0x0000001fff1f723e */ /* 0x000fe200000000ff */
[----:B0-----:R-:W-:-:S02]  /*5e10*/  @P4 IMAD.MOV.U32 R6, RZ, RZ, R8 ;  /* 0x000000ffff064224 */ /* 0x001fc400078e0008 */
[----:B------:R-:W-:-:S05]  /*5e20*/  @P4 IMAD.MOV.U32 R7, RZ, RZ, R9 ;  /* 0x000000ffff074224 */ /* 0x000fca00078e0009 */
[----:B------:R0:W-:Y:S01]  /*5e30*/  @P4 STG.E.U16 desc[UR36][R6.64+0x52], R61 ;  /* 0x0000523d06004986 */ /* 0x0001e2000c101524 */
[----:B------:R-:W-:-:S03]  /*5e40*/  ISETP.GT.AND P4, PT, R0, RZ, P0 ;  /* 0x000000ff0000720c */ /* 0x000fc60000784270 */
[----:B------:R-:W-:Y:S01]  /*5e50*/  @P1 STG.E.U16 desc[UR36][R4.64+0x50], R62 ;  /* 0x0000503e04001986 */ /* 0x000fe2000c101524 */
[C---:B------:R-:W-:Y:S02]  /*5e60*/  ISETP.GT.AND P1, PT, R0.reuse, 0x8, P2 ;  /* 0x000000080000780c */ /* 0x040fe40001724270 */
[C---:B------:R-:W-:Y:S01]  /*5e70*/  ISETP.GT.AND P2, PT, R3.reuse, 0x38, PT ;  /* 0x000000380300780c */ /* 0x040fe20003f44270 */
[----:B------:R-:W-:Y:S01]  /*5e80*/  @P3 STG.E.U16 desc[UR36][R4.64+0x52], R63 ;  /* 0x0000523f04003986 */ /* 0x000fe2000c101524 */
[----:B------:R-:W-:Y:S02]  /*5e90*/  ISETP.GT.AND P3, PT, R0, 0x8, P0 ;  /* 0x000000080000780c */ /* 0x000fe40000764270 */
[----:B------:R-:W-:Y:S01]  /*5ea0*/  ISETP.GT.AND P0, PT, R3, 0x39, PT ;  /* 0x000000390300780c */ /* 0x000fe20003f04270 */
[----:B0-----:R-:W-:Y:S02]  /*5eb0*/  @P5 IMAD.MOV.U32 R6, RZ, RZ, R8 ;  /* 0x000000ffff065224 */ /* 0x001fe400078e0008 */
[----:B------:R-:W-:-:S05]  /*5ec0*/  @P5 IMAD.MOV.U32 R7, RZ, RZ, R9 ;  /* 0x000000ffff075224 */ /* 0x000fca00078e0009 */
[----:B------:R0:W-:Y:S01]  /*5ed0*/  @P5 STG.E.U16 desc[UR36][R6.64+0x60], R48 ;  /* 0x0000603006005986 */ /* 0x0001e2000c101524 */
[----:B------:R-:W-:Y:S01]  /*5ee0*/  ISETP.GT.AND P5, PT, R0, RZ, P2 ;  /* 0x000000ff0000720c */ /* 0x000fe200017a4270 */
[----:B0-----:R-:W-:Y:S02]  /*5ef0*/  @P4 IMAD.MOV.U32 R6, RZ, RZ, R8 ;  /* 0x000000ffff064224 */ /* 0x001fe400078e0008 */
        /* <DEDUP_REMOVED lines=26> */
[C---:B------:R-:W-:Y:S02]  /*60a0*/  ISETP.GT.AND P5, PT, R0.reuse, RZ, P2 ;  /* 0x000000ff0000720c */ /* 0x040fe400017a4270 */
[----:B------:R-:W-:Y:S01]  /*60b0*/  ISETP.GT.AND P2, PT, R0, 0x8, P2 ;  /* 0x000000080000780c */ /* 0x000fe20001744270 */
[----:B0-----:R-:W-:Y:S02]  /*60c0*/  @P4 IMAD.MOV.U32 R6, RZ, RZ, R8 ;  /* 0x000000ffff064224 */ /* 0x001fe400078e0008 */
[----:B------:R-:W-:-:S05]  /*60d0*/  @P4 IMAD.MOV.U32 R7, RZ, RZ, R9 ;  /* 0x000000ffff074224 */ /* 0x000fca00078e0009 */
[----:B------:R0:W-:Y:S01]  /*60e0*/  @P4 STG.E.U16 desc[UR36][R6.64+0x82], R41 ;  /* 0x0000822906004986 */ /* 0x0001e2000c101524 */
[C---:B------:R-:W-:Y:S02]  /*60f0*/  ISETP.GT.AND P4, PT, R0.reuse, RZ, P0 ;  /* 0x000000ff0000720c */ /* 0x040fe40000784270 */
[----:B------:R-:W-:Y:S01]  /*6100*/  ISETP.GT.AND P0, PT, R0, 0x8, P0 ;  /* 0x000000080000780c */ /* 0x000fe20000704270 */
[----:B------:R-:W-:Y:S01]  /*6110*/  @P1 STG.E.U16 desc[UR36][R4.64+0x80], R42 ;  /* 0x0000802a04001986 */ /* 0x000fe2000c101524 */
[----:B------:R-:W-:-:S03]  /*6120*/  ISETP.GT.AND P1, PT, R3, 0x51, PT ;  /* 0x000000510300780c */ /* 0x000fc60003f24270 */
[----:B------:R-:W-:Y:S01]  /*6130*/  @P3 STG.E.U16 desc[UR36][R4.64+0x82], R43 ;  /* 0x0000822b04003986 */ /* 0x000fe2000c101524 */
        /* <DEDUP_REMOVED lines=9> */
[----:B------:R-:W-:Y:S04]  /*61d0*/  @P2 STG.E.U16 desc[UR36][R4.64+0x90], R46 ;  /* 0x0000902e04002986 */ /* 0x000fe8000c101524 */
[----:B------:R-:W-:Y:S01]  /*61e0*/  @P0 STG.E.U16 desc[UR36][R4.64+0x92], R47 ;  /* 0x0000922f04000986 */ /* 0x000fe2000c101524 */
[----:B------:R-:W-:Y:S01]  /*61f0*/  ISETP.GT.AND P0, PT, R0, 0x8, P3 ;  /* 0x000000080000780c */ /* 0x000fe20001f04270 */
[----:B0-----:R-:W-:Y:S02]  /*6200*/  @P5 IMAD.MOV.U32 R6, RZ, RZ, R8 ;  /* 0x000000ffff065224 */ /* 0x001fe400078e0008 */
[----:B------:R-:W-:-:S05]  /*6210*/  @P5 IMAD.MOV.U32 R7, RZ, RZ, R9 ;  /* 0x000000ffff075224 */ /* 0x000fca00078e0009 */
[----:B------:R0:W-:Y:S01]  /*6220*/  @P5 STG.E.U16 desc[UR36][R6.64+0xa0], R32 ;  /* 0x0000a02006005986 */ /* 0x0001e2000c101524 */
[----:B------:R-:W-:Y:S02]  /*6230*/  ISETP.GT.AND P5, PT, R0, 0x8, P1 ;  /* 0x000000080000780c */ /* 0x000fe40000fa4270 */
[----:B------:R-:W-:-:S04]  /*6240*/  ISETP.GT.AND P1, PT, R3, 0x59, PT ;  /* 0x000000590300780c */ /* 0x000fc80003f24270 */
[----:B------:R-:W-:Y:S01]  /*6250*/  ISETP.GT.AND P3, PT, R0, RZ, P1 ;  /* 0x000000ff0000720c */ /* 0x000fe20000f64270 */
[----:B0-----:R-:W-:Y:S02]  /*6260*/  @P4 IMAD.MOV.U32 R6, RZ, RZ, R8 ;  /* 0x000000ffff064224 */ /* 0x001fe400078e0008 */
[----:B------:R-:W-:-:S05]  /*6270*/  @P4 IMAD.MOV.U32 R7, RZ, RZ, R9 ;  /* 0x000000ffff074224 */ /* 0x000fca00078e0009 */
[----:B------:R0:W-:Y:S01]  /*6280*/  @P4 STG.E.U16 desc[UR36][R6.64+0xa2], R33 ;  /* 0x0000a22106004986 */ /* 0x0001e2000c101524 */
[----:B------:R-:W-:-:S03]  /*6290*/  ISETP.GT.AND P4, PT, R3, 0x58, PT ;  /* 0x000000580300780c */ /* 0x000fc60003f84270 */
[----:B------:R-:W-:Y:S01]  /*62a0*/  @P0 STG.E.U16 desc[UR36][R4.64+0xa0], R34 ;  /* 0x0000a02204000986 */ /* 0x000fe2000c101524 */
[C---:B------:R-:W-:Y:S02]  /*62b0*/  ISETP.GT.AND P2, PT, R0.reuse, RZ, P4 ;  /* 0x000000ff0000720c */ /* 0x040fe40002744270 */
[C---:B------:R-:W-:Y:S01]  /*62c0*/  ISETP.GT.AND P4, PT, R0.reuse, 0x8, P4 ;  /* 0x000000080000780c */ /* 0x040fe20002784270 */
[----:B------:R-:W-:Y:S01]  /*62d0*/  @P5 STG.E.U16 desc[UR36][R4.64+0xa2], R35 ;  /* 0x0000a22304005986 */ /* 0x000fe2000c101524 */
[----:B------:R-:W-:Y:S02]  /*62e0*/  ISETP.GT.AND P5, PT, R0, 0x8, P1 ;  /* 0x000000080000780c */ /* 0x000fe40000fa4270 */
[C---:B------:R-:W-:Y:S02]  /*62f0*/  ISETP.GT.AND P1, PT, R3.reuse, 0x68, PT ;  /* 0x000000680300780c */ /* 0x040fe40003f24270 */
[----:B------:R-:W-:-:S05]  /*6300*/  ISETP.GT.AND P0, PT, R3, 0x69, PT ;  /* 0x000000690300780c */ /* 0x000fca0003f04270 */
[----:B0-----:R-:W-:Y:S02]  /*6310*/  @P2 IMAD.MOV.U32 R6, RZ, RZ, R8 ;  /* 0x000000ffff062224 */ /* 0x001fe400078e0008 */
[----:B------:R-:W-:Y:S02]  /*6320*/  @P2 IMAD.MOV.U32 R7, RZ, RZ, R9 ;  /* 0x000000ffff072224 */ /* 0x000fe400078e0009 */
[----:B------:R-:W-:-:S03]  /*6330*/  @P4 IMAD.MOV.U32 R2, RZ, RZ, R4 ;  /* 0x000000ffff024224 */ /* 0x000fc600078e0004 */
[----:B------:R0:W-:Y:S01]  /*6340*/  @P2 STG.E.U16 desc[UR36][R6.64+0xb0], R36 ;  /* 0x0000b02406002986 */ /* 0x0001e2000c101524 */
[----:B------:R-:W-:Y:S01]  /*6350*/  ISETP.GT.AND P2, PT, R3, 0x61, PT ;  /* 0x000000610300780c */ /* 0x000fe20003f44270 */
[----:B0-----:R-:W-:Y:S02]  /*6360*/  @P3 IMAD.MOV.U32 R6, RZ, RZ, R8 ;  /* 0x000000ffff063224 */ /* 0x001fe400078e0008 */
[----:B------:R-:W-:-:S05]  /*6370*/  @P3 IMAD.MOV.U32 R7, RZ, RZ, R9 ;  /* 0x000000ffff073224 */ /* 0x000fca00078e0009 */
[----:B------:R-:W-:Y:S01]  /*6380*/  @P3 STG.E.U16 desc[UR36][R6.64+0xb2], R37 ;  /* 0x0000b22506003986 */ /* 0x000fe2000c101524 */
[----:B------:R-:W-:Y:S01]  /*6390*/  ISETP.GT.AND P3, PT, R3, 0x60, PT ;  /* 0x000000600300780c */ /* 0x000fe20003f64270 */
        /* <DEDUP_REMOVED lines=8> */
[----:B------:R-:W-:-:S11]  /*6420*/  ISETP.GT.AND P3, PT, R0, 0x8, P3 ;  /* 0x000000080000780c */ /* 0x000fd60001f64270 */
        /* <DEDUP_REMOVED lines=10> */
[----:B0-----:R-:W-:Y:S02]  /*64d0*/  @P3 IMAD.MOV.U32 R2, RZ, RZ, R4 ;  /* 0x000000ffff023224 */ /* 0x001fe400078e0004 */
[----:B------:R-:W-:-:S05]  /*64e0*/  @P3 IMAD.MOV.U32 R3, RZ, RZ, R5 ;  /* 0x000000ffff033224 */ /* 0x000fca00078e0005 */
[----:B------:R0:W-:Y:S02]  /*64f0*/  @P3 STG.E.U16 desc[UR36][R2.64+0xc0], R26 ;  /* 0x0000c01a02003986 */ /* 0x0001e4000c101524 */
[----:B0-----:R-:W-:Y:S02]  /*6500*/  @P2 IMAD.MOV.U32 R2, RZ, RZ, R4 ;  /* 0x000000ffff022224 */ /* 0x001fe400078e0004 */
[----:B------:R-:W-:-:S05]  /*6510*/  @P2 IMAD.MOV.U32 R3, RZ, RZ, R5 ;  /* 0x000000ffff032224 */ /* 0x000fca00078e0005 */
[----:B------:R0:W-:Y:S02]  /*6520*/  @P2 STG.E.U16 desc[UR36][R2.64+0xc2], R27 ;  /* 0x0000c21b02002986 */ /* 0x0001e4000c101524 */
[----:B0-----:R-:W-:Y:S02]  /*6530*/  @P4 IMAD.MOV.U32 R2, RZ, RZ, R8 ;  /* 0x000000ffff024224 */ /* 0x001fe400078e0008 */
[----:B------:R-:W-:-:S05]  /*6540*/  @P4 IMAD.MOV.U32 R3, RZ, RZ, R9 ;  /* 0x000000ffff034224 */ /* 0x000fca00078e0009 */
[----:B------:R0:W-:Y:S04]  /*6550*/  @P4 STG.E.U16 desc[UR36][R2.64+0xd0], R28 ;  /* 0x0000d01c02004986 */ /* 0x0001e8000c101524 */
[----:B------:R1:W-:Y:S01]  /*6560*/  @P5 STG.E.U16 desc[UR36][R8.64+0xd2], R29 ;  /* 0x0000d21d08005986 */ /* 0x0003e2000c101524 */
[----:B0-----:R-:W-:Y:S02]  /*6570*/  @P1 IMAD.MOV.U32 R2, RZ, RZ, R4 ;  /* 0x000000ffff021224 */ /* 0x001fe400078e0004 */
[----:B------:R-:W-:-:S05]  /*6580*/  @P1 IMAD.MOV.U32 R3, RZ, RZ, R5 ;  /* 0x000000ffff031224 */ /* 0x000fca00078e0005 */
[----:B------:R1:W-:Y:S04]  /*6590*/  @P1 STG.E.U16 desc[UR36][R2.64+0xd0], R30 ;  /* 0x0000d01e02001986 */ /* 0x0003e8000c101524 */
[----:B------:R1:W-:Y:S02]  /*65a0*/  @P0 STG.E.U16 desc[UR36][R4.64+0xd2], R31 ;  /* 0x0000d21f04000986 */ /* 0x0003e4000c101524 */
.L_x_143:
[----:B------:R-:W-:Y:S05]  /*65b0*/  BSYNC B0 ;  /* 0x0000000000007941 */ /* 0x000fea0003800000 */
.L_x_33:
[----:B01----:R-:W2:Y:S01]  /*65c0*/  LDL.64 R2, [R1] ;  /* 0x0000000001027983 */ /* 0x003ea20000100a00 */
[----:B------:R-:W-:Y:S01]  /*65d0*/  ULDC.64 UR4, c[0x0][0x650] ;  /* 0x0001940000047ab9 */ /* 0x000fe20000000a00 */
[----:B------:R0:W-:Y:S01]  /*65e0*/  SYNCS.ARRIVE.TRANS64.A1T0 RZ, [R88+UR44], RZ ;  /* 0x000000ff58ff79a7 */ /* 0x0001e2000810002c */
[----:B------:R-:W-:Y:S01]  /*65f0*/  PRMT R0, RZ, 0x7610, R0 ;  /* 0x00007610ff007816 */ /* 0x000fe20000000000 */
[----:B-----5:R-:W-:Y:S02]  /*6600*/  IMAD.MOV.U32 R19, RZ, RZ, -0x1 ;  /* 0xffffffffff137424 */ /* 0x020fe400078e00ff */
[----:B------:R-:W-:Y:S01]  /*6610*/  IMAD.MOV.U32 R22, RZ, RZ, -0x1 ;  /* 0xffffffffff167424 */ /* 0x000fe200078e00ff */
[----:B--2---:R-:W-:-:S04]  /*6620*/  LEA R18, P0, R2, R18, 0x1 ;  /* 0x0000001202127211 */ /* 0x004fc800078008ff */
[----:B------:R-:W-:Y:S01]  /*6630*/  LEA.HI.X R17, R2, R17, R23, 0x1, P0 ;  /* 0x0000001102117211 */ /* 0x000fe200000f0c17 */
[----:B------:R-:W-:Y:S01]  /*6640*/  IMAD.MOV.U32 R2, RZ, RZ, -0x1 ;  /* 0xffffffffff027424 */ /* 0x000fe200078e00ff */
[----:B------:R-:W-:-:S04]  /*6650*/  ISETP.GE.U32.AND P0, PT, R18, UR4, PT ;  /* 0x0000000412007c0c */ /* 0x000fc8000bf06070 */
[----:B------:R-:W-:-:S13]  /*6660*/  ISETP.GE.U32.AND.EX P0, PT, R17, UR5, PT, P0 ;  /* 0x0000000511007c0c */ /* 0x000fda000bf06100 */
[----:B0-----:R-:W-:Y:S05]  /*6670*/  @P0 BRA `(.L_x_144) ;  /* 0x0000000400700947 */ /* 0x001fea0003800000 */
[----:B------:R-:W0:Y:S01]  /*6680*/  S2R R10, SR_CTAID.X ;  /* 0x00000000000a7919 */ /* 0x000e220000002500 */
[----:B------:R-:W1:Y:S01]  /*6690*/  LDC.64 R8, c[0x0][0x628] ;  /* 0x00018a00ff087b82 */ /* 0x000e620000000a00 */
[----:B------:R-:W-:Y:S01]  /*66a0*/  ULDC UR4, c[0x0][0x150] ;  /* 0x0000540000047ab9 */ /* 0x000fe20000000800 */
[----:B------:R-:W-:Y:S01]  /*66b0*/  IMAD.MOV.U32 R6, RZ, RZ, R18 ;  /* 0x000000ffff067224 */ /* 0x000fe200078e0012 */
[----:B------:R-:W2:Y:S01]  /*66c0*/  S2R R20, SR_CTAID.Y ;  /* 0x0000000000147919 */ /* 0x000ea20000002600 */
[----:B------:R-:W-:-:S04]  /*66d0*/  IMAD.MOV.U32 R7, RZ, RZ, R17 ;  /* 0x000000ffff077224 */ /* 0x000fc800078e0011 */
[----:B------:R-:W2:Y:S08]  /*66e0*/  LDC R15, c[0x0][0x144] ;  /* 0x00005100ff0f7b82 */ /* 0x000eb00000000800 */
[----:B------:R-:W2:Y:S08]  /*66f0*/  LDC R0, c[0x0][0x630] ;  /* 0x00018c00ff007b82 */ /* 0x000eb00000000800 */
[----:B------:R-:W2:Y:S01]  /*6700*/  LDC.64 R12, c[0x0][0x620] ;  /* 0x00018800ff0c7b82 */ /* 0x000ea20000000a00 */
[----:B-1----:R-:W-:-:S04]  /*6710*/  ISETP.NE.U32.AND P0, PT, R8, RZ, PT ;  /* 0x000000ff0800720c */ /* 0x002fc80003f05070 */
[----:B------:R-:W-:Y:S02]  /*6720*/  ISETP.NE.AND.EX P0, PT, R9, RZ, PT, P0 ;  /* 0x000000ff0900720c */ /* 0x000fe40003f05300 */
[----:B0-----:R-:W-:-:S05]  /*6730*/  I2FP.F32.U32 R2, R10 ;  /* 0x0000000a00027245 */ /* 0x001fca0000201000 */
[----:B------:R-:W-:-:S04]  /*6740*/  FMUL R2, R2, UR4 ;  /* 0x0000000402027c20 */ /* 0x000fc80008400000 */
[----:B------:R0:W1:Y:S02]  /*6750*/  F2I.U32.TRUNC.NTZ R14, R2 ;  /* 0x00000002000e7305 */ /* 0x000064000020f000 */
[----:B------:R-:W-:Y:S05]  /*6760*/  @!P0 BRA `(.L_x_145) ;  /* 0x0000000000288947 */ /* 0x000fea0003800000 */
[----:B------:R-:W5:Y:S02]  /*6770*/  LDC R3, c[0x0][0x634] ;  /* 0x00018d00ff037b82 */ /* 0x000f640000000800 */
[----:B-----5:R-:W-:-:S05]  /*6780*/  IADD3 R7, P0, R18, R3, RZ ;  /* 0x0000000312077210 */ /* 0x020fca0007f1e0ff */
[----:B------:R-:W-:-:S04]  /*6790*/  IMAD.X R11, RZ, RZ, R17, P0 ;  /* 0x000000ffff0b7224 */ /* 0x000fc800000e0611 */
[----:B0-----:R-:W-:-:S04]  /*67a0*/  IMAD.WIDE.U32 R2, R11, R8, RZ ;  /* 0x000000080b027225 */ /* 0x001fc800078e00ff */
[----:B---34-:R-:W-:-:S04]  /*67b0*/  IMAD.WIDE.U32 R4, P0, R7, R9, R2 ;  /* 0x0000000907047225 */ /* 0x018fc80007800002 */
[----:B------:R-:W-:-:S04]  /*67c0*/  IMAD.WIDE.U32 R2, R7, R8, RZ ;  /* 0x0000000807027225 */ /* 0x000fc800078e00ff */
[----:B------:R-:W-:Y:S01]  /*67d0*/  IMAD.X R7, RZ, RZ, RZ, P0 ;  /* 0x000000ffff077224 */ /* 0x000fe200000e06ff */
[----:B------:R-:W-:Y:S01]  /*67e0*/  IADD3 RZ, P0, R3, R4, RZ ;  /* 0x0000000403ff7210 */ /* 0x000fe20007f1e0ff */
[----:B------:R-:W-:-:S04]  /*67f0*/  IMAD.MOV.U32 R6, RZ, RZ, R5 ;  /* 0x000000ffff067224 */ /* 0x000fc800078e0005 */
[----:B------:R-:W-:-:S08]  /*6800*/  IMAD.WIDE.U32.X R6, R11, R9, R6, P0 ;  /* 0x000000090b067225 */ /* 0x000fd000000e0406 */
.L_x_145:
[----:B------:R-:W5:Y:S01]  /*6810*/  LDC.64 R26, c[0x0][0x640] ;  /* 0x00019000ff1a7b82 */ /* 0x000f620000000a00 */
[-C--:B--2---:R-:W-:Y:S01]  /*6820*/  SHF.R.U64 R11, R6, R0.reuse, R7 ;  /* 0x00000000060b7219 */ /* 0x084fe20000001207 */
[----:B------:R-:W-:Y:S01]  /*6830*/  IMAD.MOV.U32 R19, RZ, RZ, R17 ;  /* 0x000000ffff137224 */ /* 0x000fe200078e0011 */
[----:B------:R-:W-:Y:S01]  /*6840*/  SHF.R.U32.HI R0, RZ, R0, R7 ;  /* 0x00000000ff007219 */ /* 0x000fe20000011607 */
[----:B-1----:R-:W-:Y:S01]  /*6850*/  IMAD.MOV R14, RZ, RZ, -R14 ;  /* 0x000000ffff0e7224 */ /* 0x002fe200078e0a0e */
[----:B---34-:R-:W-:Y:S01]  /*6860*/  IADD3 R5, P0, RZ, -R11, RZ ;  /* 0x8000000bff057210 */ /* 0x018fe20007f1e0ff */
[----:B------:R-:W-:Y:S01]  /*6870*/  ULDC UR4, c[0x0][0x154] ;  /* 0x0000550000047ab9 */ /* 0x000fe20000000800 */
[----:B------:R-:W-:Y:S01]  /*6880*/  IMAD.MOV.U32 R7, RZ, RZ, 0x1 ;  /* 0x00000001ff077424 */ /* 0x000fe200078e00ff */
[----:B------:R-:W1:Y:S01]  /*6890*/  LDC R4, c[0x0][0x618] ;  /* 0x00018600ff047b82 */ /* 0x000e620000000800 */
[----:B------:R-:W-:Y:S02]  /*68a0*/  IMAD R22, R15, R14, R10 ;  /* 0x0000000e0f167224 */ /* 0x000fe400078e020a */
[----:B------:R-:W-:-:S04]  /*68b0*/  IMAD.X R3, RZ, RZ, ~R0, P0 ;  /* 0x000000ffff037224 */ /* 0x000fc800000e0e00 */
[-C--:B------:R-:W-:Y:S01]  /*68c0*/  IMAD R0, R3, R12.reuse, RZ ;  /* 0x0000000c03007224 */ /* 0x080fe200078e02ff */
[----:B------:R-:W2:Y:S01]  /*68d0*/  LDC R6, c[0x0][0x608] ;  /* 0x00018200ff067b82 */ /* 0x000ea20000000800 */
[----:B0-----:R-:W-:-:S04]  /*68e0*/  IMAD.WIDE.U32 R2, R5, R12, R18 ;  /* 0x0000000c05027225 */ /* 0x001fc800078e0012 */
[----:B------:R-:W-:Y:S01]  /*68f0*/  IMAD R5, R5, R13, R0 ;  /* 0x0000000d05057224 */ /* 0x000fe200078e0200 */
[----:B------:R-:W-:Y:S02]  /*6900*/  I2FP.F32.U32 R0, R20 ;  /* 0x0000001400007245 */ /* 0x000fe40000201000 */
[----:B------:R-:W0:Y:S01]  /*6910*/  LDC R24, c[0x0][0x658] ;  /* 0x00019600ff187b82 */ /* 0x000e220000000800 */
[----:B------:R-:W-:Y:S01]  /*6920*/  IMAD.IADD R3, R3, 0x1, R5 ;  /* 0x0000000103037824 */ /* 0x000fe200078e0205 */
[----:B-----5:R-:W-:Y:S01]  /*6930*/  ISETP.NE.U32.AND P0, PT, R26, RZ, PT ;  /* 0x000000ff1a00720c */ /* 0x020fe20003f05070 */
[----:B------:R-:W-:Y:S01]  /*6940*/  FMUL R0, R0, UR4 ;  /* 0x0000000400007c20 */ /* 0x000fe20008400000 */
[----:B------:R-:W-:Y:S02]  /*6950*/  IMAD.MOV.U32 R5, RZ, RZ, -0x1 ;  /* 0xffffffffff057424 */ /* 0x000fe400078e00ff */
[----:B------:R-:W-:Y:S01]  /*6960*/  ISETP.NE.AND.EX P0, PT, R27, RZ, PT, P0 ;  /* 0x000000ff1b00720c */ /* 0x000fe20003f05300 */
[----:B------:R3:W4:Y:S01]  /*6970*/  F2I.U32.TRUNC.NTZ R12, R0 ;  /* 0x00000000000c7305 */ /* 0x000722000020f000 */
[----:B------:R-:W3:Y:S01]  /*6980*/  LDC R15, c[0x0][0x148] ;  /* 0x00005200ff0f7b82 */ /* 0x000ee20000000800 */
[----:B-1----:R-:W-:-:S02]  /*6990*/  SHF.R.U64 R10, R2, R4, R3 ;  /* 0x00000004020a7219 */ /* 0x002fc40000001203 */
[----:B------:R-:W-:-:S05]  /*69a0*/  SHF.R.U32.HI R3, RZ, R4, R3 ;  /* 0x00000004ff037219 */ /* 0x000fca0000011603 */
[----:B------:R-:W1:Y:S01]  /*69b0*/  LDC R14, c[0x0][0x600] ;  /* 0x00018000ff0e7b82 */ /* 0x000e620000000800 */
[-CC-:B--2---:R-:W-:Y:S02]  /*69c0*/  SHF.R.U64 R8, R10, R6.reuse, R3.reuse ;  /* 0x000000060a087219 */ /* 0x184fe40000001203 */
[----:B------:R-:W-:-:S05]  /*69d0*/  SHF.R.U32.HI R3, RZ, R6, R3 ;  /* 0x00000006ff037219 */ /* 0x000fca0000011603 */
[----:B------:R-:W2:Y:S01]  /*69e0*/  LDC R21, c[0x0][0x648] ;  /* 0x00019200ff157b82 */ /* 0x000ea20000000800 */
[-CC-:B0-----:R-:W-:Y:S02]  /*69f0*/  SHF.R.U64 R13, R8, R24.reuse, R3.reuse ;  /* 0x00000018080d7219 */ /* 0x181fe40000001203 */
[-C--:B------:R-:W-:Y:S02]  /*6a00*/  SHF.L.U32 R5, R5, R24.reuse, RZ ;  /* 0x0000001805057219 */ /* 0x080fe400000006ff */
[-C--:B------:R-:W-:Y:S01]  /*6a10*/  SHF.R.U32.HI R3, RZ, R24.reuse, R3 ;  /* 0x00000018ff037219 */ /* 0x080fe20000011603 */
[----:B------:R-:W-:Y:S01]  /*6a20*/  IMAD.MOV.U32 R2, RZ, RZ, R13 ;  /* 0x000000ffff027224 */ /* 0x000fe200078e000d */
[----:B------:R-:W-:Y:S01]  /*6a30*/  SHF.L.U32 R24, R7, R24, RZ ;  /* 0x0000001807187219 */ /* 0x000fe200000006ff */
[----:B------:R-:W0:Y:S01]  /*6a40*/  LDC R25, c[0x0][0x638] ;  /* 0x00018e00ff197b82 */ /* 0x000e220000000800 */
[----:B------:R-:W-:-:S07]  /*6a50*/  LOP3.LUT R19, RZ, R5, RZ, 0x33, !PT ;  /* 0x00000005ff137212 */ /* 0x000fce00078e33ff */
[----:B------:R-:W0:Y:S01]  /*6a60*/  LDC R28, c[0x0][0x610] ;  /* 0x00018400ff1c7b82 */ /* 0x000e220000000800 */
[----:B----4-:R-:W-:Y:S05]  /*6a70*/  @!P0 BRA `(.L_x_146) ;  /* 0x0000000000288947 */ /* 0x010fea0003800000 */
[----:B---3--:R-:W3:Y:S02]  /*6a80*/  LDC R0, c[0x0][0x64c] ;  /* 0x00019300ff007b82 */ /* 0x008ee40000000800 */
[----:B---3--:R-:W-:-:S05]  /*6a90*/  IADD3 R7, P0, R13, R0, RZ ;  /* 0x000000000d077210 */ /* 0x008fca0007f1e0ff */
        /* <DEDUP_REMOVED lines=8> */
.L_x_146:
[----:B------:R-:W4:Y:S01]  /*6b20*/  LDC R4, c[0x0][0x65c] ;  /* 0x00019700ff047b82 */ /* 0x000f220000000800 */
[----:B--23--:R-:W-:Y:S01]  /*6b30*/  SHF.R.U64 R0, R2, R21, R3 ;  /* 0x0000001502007219 */ /* 0x00cfe20000001203 */
[----:B-1----:R-:W-:Y:S01]  /*6b40*/  VIADD R3, R14, 0xffffffff ;  /* 0xffffffff0e037836 */ /* 0x002fe20000000000 */
[----:B------:R-:W-:Y:S01]  /*6b50*/  LOP3.LUT R19, R8, R19, RZ, 0xc0, !PT ;  /* 0x0000001308137212 */ /* 0x000fe200078ec0ff */
[----:B------:R-:W-:Y:S02]  /*6b60*/  IMAD.MOV R12, RZ, RZ, -R12 ;  /* 0x000000ffff0c7224 */ /* 0x000fe400078e0a0c */
[----:B------:R-:W-:Y:S01]  /*6b70*/  IMAD.MOV R2, RZ, RZ, -R0 ;  /* 0x000000ffff027224 */ /* 0x000fe200078e0a00 */
[----:B------:R-:W-:Y:S01]  /*6b80*/  LOP3.LUT R3, R10, R3, RZ, 0xc0, !PT ;  /* 0x000000030a037212 */ /* 0x000fe200078ec0ff */
[----:B------:R-:W-:Y:S02]  /*6b90*/  IMAD R19, R24, R0, R19 ;  /* 0x0000000018137224 */ /* 0x000fe400078e0213 */
[----:B0-----:R-:W-:-:S04]  /*6ba0*/  IMAD R0, R2, R25, R13 ;  /* 0x0000001902007224 */ /* 0x001fc800078e020d */
[----:B------:R-:W-:Y:S01]  /*6bb0*/  IMAD R2, R0, R14, R3 ;  /* 0x0000000e00027224 */ /* 0x000fe200078e0203 */
[----:B----4-:R-:W-:Y:S01]  /*6bc0*/  ISETP.NE.AND P0, PT, R4, 0x1, PT ;  /* 0x000000010400780c */ /* 0x010fe20003f05270 */
[----:B------:R-:W-:-:S05]  /*6bd0*/  IMAD.MOV.U32 R4, RZ, RZ, 0x1 ;  /* 0x00000001ff047424 */ /* 0x000fca00078e00ff */
[----:B------:R-:W-:-:S07]  /*6be0*/  PRMT R0, R4, 0x7610, R0 ;  /* 0x0000761004007816 */ /* 0x000fce0000000000 */
[----:B------:R-:W-:-:S04]  /*6bf0*/  @P0 IMAD R22, R15, R12, R20 ;  /* 0x0000000c0f160224 */ /* 0x000fc800078e0214 */
[----:B------:R-:W-:-:S05]  /*6c00*/  IMAD R19, R19, R28, R22 ;  /* 0x0000001c13137224 */ /* 0x000fca00078e0216 */
[----:B------:R-:W-:Y:S02]  /*6c10*/  SEL R22, R2, R19, !P0 ;  /* 0x0000001302167207 */ /* 0x000fe40004000000 */
[----:B------:R-:W-:Y:S01]  /*6c20*/  SEL R19, R19, R2, !P0 ;  /* 0x0000000213137207 */ /* 0x000fe20004000000 */
[----:B------:R-:W-:-:S07]  /*6c30*/  IMAD.MOV.U32 R2, RZ, RZ, R11 ;  /* 0x000000ffff027224 */ /* 0x000fce00078e000b */
.L_x_144:
[----:B------:R-:W-:Y:S02]  /*6c40*/  LOP3.LUT P0, RZ, R0, 0xff, RZ, 0xc0, !PT ;  /* 0x000000ff00ff7812 */ /* 0x000fe4000780c0ff */
[----:B------:R-:W-:-:S11]  /*6c50*/  LOP3.LUT R93, R93, 0x1, RZ, 0x3c, !PT ;  /* 0x000000015d5d7812 */ /* 0x000fd600078e3cff */
[----:B------:R-:W-:Y:S05]  /*6c60*/  @P0 BRA `(.L_x_147) ;  /* 0xffffffa8009c0947 */ /* 0x000fea000383ffff */
[----:B------:R-:W-:Y:S05]  /*6c70*/  EXIT ;  /* 0x000000000000794d */ /* 0x000fea0003800000 */
.L_x_14:
[----:B------:R-:W-:-:S08]  /*6c80*/  ISETP.NE.AND P0, PT, R0, RZ, PT ;  /* 0x000000ff0000720c */ /* 0x000fd00003f05270 */
[----:B0-----:R-:W0:-:S00]  /*6c90*/  USETMAXREG.DEALLOC.CTAPOOL 0x28 ;  /* 0x00000028000079c8 */ /* 0x001e0000080e0500 */
[----:B------:R-:W-:Y:S05]  /*6ca0*/  @P0 EXIT ;  /* 0x000000000000094d */ /* 0x000fea0003800000 */
[----:B0-----:R-:W-:Y:S01]  /*6cb0*/  LOP3.LUT P0, RZ, R8, 0xff, RZ, 0xc0, !PT ;  /* 0x000000ff08ff7812 */ /* 0x001fe2000780c0ff */
[----:B------:R-:W-:Y:S02]  /*6cc0*/  IMAD.MOV.U32 R0, RZ, RZ, 0x1 ;  /* 0x00000001ff007424 */ /* 0x000fe400078e00ff */
[----:B------:R-:W-:-:S10]  /*6cd0*/  IMAD.MOV.U32 R7, RZ, RZ, RZ ;  /* 0x000000ffff077224 */ /* 0x000fd400078e00ff */
[----:B------:R-:W-:Y:S05]  /*6ce0*/  @!P0 BRA `(.L_x_148) ;  /* 0x0000000c001c8947 */ /* 0x000fea0003800000 */
[----:B------:R-:W-:Y:S01]  /*6cf0*/  LOP3.LUT P0, RZ, R4, 0x1f, RZ, 0xc0, !PT ;  /* 0x0000001f04ff7812 */ /* 0x000fe2000780c0ff */
[----:B------:R-:W-:Y:S01]  /*6d00*/  ULDC UR5, c[0x0][0x658] ;  /* 0x0001960000057ab9 */ /* 0x000fe20000000800 */
[----:B------:R-:W-:Y:S01]  /*6d10*/  UMOV UR6, 0xffffffff ;  /* 0xffffffff00067882 */ /* 0x000fe20000000000 */
[----:B------:R-:W-:Y:S01]  /*6d20*/  BSSY B0, `(.L_x_148) ;  /* 0x00000c3000007945 */ /* 0x000fe20003800000 */
[----:B------:R-:W-:Y:S01]  /*6d30*/  USHF.L.U32 UR6, UR6, UR5, URZ ;  /* 0x0000000506067299 */ /* 0x000fe2000800063f */
[C---:B------:R-:W-:Y:S01]  /*6d40*/  ISETP.NE.AND P2, PT, R3.reuse, RZ, PT ;  /* 0x000000ff0300720c */ /* 0x040fe20003f45270 */
[----:B------:R-:W-:Y:S01]  /*6d50*/  IMAD.MOV.U32 R8, RZ, RZ, 0x1 ;  /* 0x00000001ff087424 */ /* 0x000fe200078e00ff */
[----:B------:R-:W-:Y:S01]  /*6d60*/  ISETP.NE.OR P0, PT, R3, RZ, !P0 ;  /* 0x000000ff0300720c */ /* 0x000fe20004705670 */
[----:B------:R-:W-:Y:S01]  /*6d70*/  IMAD.MOV.U32 R0, RZ, RZ, 0x1 ;  /* 0x00000001ff007424 */ /* 0x000fe200078e00ff */
[----:B------:R-:W-:Y:S01]  /*6d80*/  LOP3.LUT R6, R16, 0x2, RZ, 0xfc, !PT ;  /* 0x0000000210067812 */ /* 0x000fe200078efcff */
[----:B------:R-:W-:Y:S01]  /*6d90*/  IMAD.MOV.U32 R7, RZ, RZ, RZ ;  /* 0x000000ffff077224 */ /* 0x000fe200078e00ff */
[----:B------:R-:W-:Y:S01]  /*6da0*/  ULDC UR4, c[0x0][0x600] ;  /* 0x0001800000047ab9 */ /* 0x000fe20000000800 */
[----:B------:R-:W-:Y:S01]  /*6db0*/  UMOV UR7, 0x1 ;  /* 0x0000000100077882 */ /* 0x000fe20000000000 */
[----:B------:R-:W-:-:S02]  /*6dc0*/  UIADD3 UR19, UR40, 0x1, URZ ;  /* 0x0000000128137890 */ /* 0x000fc4000fffe03f */
[----:B------:R-:W-:Y:S02]  /*6dd0*/  UIADD3 UR15, UR4, -0x1, URZ ;  /* 0xffffffff040f7890 */ /* 0x000fe4000fffe03f */
[----:B------:R-:W-:Y:S02]  /*6de0*/  USHF.L.U32 UR17, UR7, UR5, URZ ;  /* 0x0000000507117299 */ /* 0x000fe4000800063f */
[----:B------:R-:W-:Y:S01]  /*6df0*/  ULOP3.LUT UR16, URZ, UR6, URZ, 0x33, !UPT ;  /* 0x000000063f107292 */ /* 0x000fe2000f8e333f */
[----:B------:R-:W-:-:S11]  /*6e00*/  ULDC.64 UR20, c[0x0][0x198] ;  /* 0x0000660000147ab9 */ /* 0x000fd60000000a00 */
.L_x_160:
[----:B------:R-:W-:-:S03]  /*6e10*/  UMOV UR4, 0xffffffff ;  /* 0xffffffff00047882 */ /* 0x000fc60000000000 */
[----:B------:R-:W-:Y:S05]  /*6e20*/  BRA.DIV UR4, `(.L_x_149) ;  /* 0x0000001a04207947 */ /* 0x000fea000b800000 */
[----:B------:R-:W-:-:S13]  /*6e30*/  ELECT P6, URZ, PT ;  /* 0x00000000003f782f */ /* 0x000fda00038c0000 */
.L_x_189:
[----:B------:R-:W0:Y:S01]  /*6e40*/  LDC R3, c[0x0][0x28c] ;  /* 0x0000a300ff037b82 */ /* 0x000e220000000800 */
[----:B------:R-:W-:Y:S01]  /*6e50*/  BSSY B1, `(.L_x_150) ;  /* 0x0000037000017945 */ /* 0x000fe20003800000 */
[----:B0-----:R-:W-:-:S13]  /*6e60*/  ISETP.LT.OR P6, PT, R3, 0x1, !P6 ;  /* 0x000000010300780c */ /* 0x001fda00077c1670 */
[----:B------:R-:W-:Y:S05]  /*6e70*/  @P6 BRA `(.L_x_151) ;  /* 0x0000000000d06947 */ /* 0x000fea0003800000 */
[----:B------:R-:W-:Y:S02]  /*6e80*/  IMAD R22, R22, 0x70, RZ ;  /* 0x0000007016167824 */ /* 0x000fe400078e02ff */
[----:B------:R-:W-:Y:S02]  /*6e90*/  IMAD.SHL.U32 R19, R19, 0x40, RZ ;  /* 0x0000004013137824 */ /* 0x000fe400078e00ff */
[----:B------:R-:W-:Y:S02]  /*6ea0*/  IMAD.MOV.U32 R12, RZ, RZ, RZ ;  /* 0x000000ffff0c7224 */ /* 0x000fe400078e00ff */
[----:B------:R-:W-:Y:S02]  /*6eb0*/  IMAD.U32 R13, RZ, RZ, UR19 ;  /* 0x00000013ff0d7e24 */ /* 0x000fe4000f8e00ff */
[----:B------:R-:W-:Y:S02]  /*6ec0*/  IMAD.MOV.U32 R3, RZ, RZ, R0 ;  /* 0x000000ffff037224 */ /* 0x000fe400078e0000 */
[----:B------:R-:W-:-:S07]  /*6ed0*/  IMAD.MOV.U32 R4, RZ, RZ, R7 ;  /* 0x000000ffff047224 */ /* 0x000fce00078e0007 */
.L_x_155:
[----:B------:R-:W0:Y:S01]  /*6ee0*/  S2R R10, SR_CgaCtaId ;  /* 0x00000000000a7919 */ /* 0x000e220000008800 */
[----:B------:R-:W-:Y:S01]  /*6ef0*/  MOV R5, 0x400 ;  /* 0x0000040000057802 */ /* 0x000fe20000000f00 */
[----:B------:R-:W1:Y:S03]  /*6f00*/  @!P2 LDC R9, c[0x0][0x500] ;  /* 0x00014000ff09ab82 */ /* 0x000e660000000800 */
[----:B0-----:R-:W-:Y:S02]  /*6f10*/  LEA R11, R10, R5, 0x18 ;  /* 0x000000050a0b7211 */ /* 0x001fe400078ec0ff */
[----:B------:R-:W-:-:S03]  /*6f20*/  SHF.L.U32 R5, R3, 0x1f, RZ ;  /* 0x0000001f03057819 */ /* 0x000fc600000006ff */
[----:B------:R-:W-:-:S04]  /*6f30*/  IMAD R10, R4, 0x8, R11 ;  /* 0x00000008040a7824 */ /* 0x000fc800078e020b */
[----:B------:R-:W0:Y:S02]  /*6f40*/  SYNCS.PHASECHK.TRANS64.TRYWAIT P1, [R10+URZ+0xa0], R5 ;  /* 0x0000a0050a0075a7 */ /* 0x000e24000802017f */
[----:B01----:R-:W-:Y:S05]  /*6f50*/  @!P1 BRA `(.L_x_152) ;  /* 0x0000001400f49947 */ /* 0x003fea0003800000 */
.L_x_190:
[----:B0-----:R-:W-:Y:S01]  /*6f60*/  PRMT R5, R6, 0x9910, RZ ;  /* 0x0000991006057816 */ /* 0x001fe200000000ff */
[----:B------:R0:W-:Y:S03]  /*6f70*/  @!P2 SYNCS.ARRIVE.TRANS64 RZ, [R10+URZ], R9 ;  /* 0x000000090affa9a7 */ /* 0x0001e6000800003f */
[----:B------:R-:W-:-:S13]  /*6f80*/  ISETP.NE.AND P1, PT, R5, 0x2, PT ;  /* 0x000000020500780c */ /* 0x000fda0003f25270 */
[----:B0-----:R-:W-:Y:S05]  /*6f90*/  @P1 BRA `(.L_x_153) ;  /* 0x0000000000041947 */ /* 0x001fea0003800000 */
[----:B------:R-:W-:Y:S01]  /*6fa0*/  BPT.TRAP 0x1 ;  /* 0x000000040000795c */ /* 0x000fe20000300000 */
.L_x_153:
[----:B------:R-:W-:Y:S05]  /*6fb0*/  @P0 BRA `(.L_x_154) ;  /* 0x0000000000040947 */ /* 0x000fea0003800000 */
[----:B------:R-:W-:Y:S01]  /*6fc0*/  BPT.TRAP 0x1 ;  /* 0x000000040000795c */ /* 0x000fe20000300000 */
.L_x_154:
[--C-:B------:R-:W-:Y:S01]  /*6fd0*/  IMAD R5, R4, 0x1000, R11.reuse ;  /* 0x0000100004057824 */ /* 0x100fe200078e020b */
[----:B------:R-:W-:Y:S01]  /*6fe0*/  R2UR UR9, R10 ;  /* 0x000000000a0972ca */ /* 0x000fe200000e0000 */
[C---:B------:R-:W-:Y:S01]  /*6ff0*/  IMAD R11, R4.reuse, 0x1c00, R11 ;  /* 0x00001c00040b7824 */ /* 0x040fe200078e020b */
[----:B------:R-:W-:Y:S01]  /*7000*/  UIADD3 UR4, UP0, UR20, 0xf0, URZ ;  /* 0x000000f014047890 */ /* 0x000fe2000ff1e03f */
[----:B------:R-:W-:Y:S01]  /*7010*/  VIADD R13, R13, 0xffffffff ;  /* 0xffffffff0d0d7836 */ /* 0x000fe20000000000 */
[----:B------:R-:W-:Y:S01]  /*7020*/  R2UR UR5, R5 ;  /* 0x00000000050572ca */ /* 0x000fe200000e0000 */
[----:B------:R-:W-:Y:S01]  /*7030*/  UIADD3 UR22, UP1, UR20, 0x1f0, URZ ;  /* 0x000001f014167890 */ /* 0x000fe2000ff3e03f */
[----:B------:R-:W-:Y:S01]  /*7040*/  R2UR UR8, R11 ;  /* 0x000000000b0872ca */ /* 0x000fe200000e0000 */
[----:B------:R-:W-:Y:S01]  /*7050*/  VIADD R4, R4, 0x1 ;  /* 0x0000000104047836 */ /* 0x000fe20000000000 */
[----:B------:R-:W-:Y:S01]  /*7060*/  R2UR UR11, R19 ;  /* 0x00000000130b72ca */ /* 0x000fe200000e0000 */
[----:B------:R-:W-:Y:S01]  /*7070*/  UIADD3.X UR23, URZ, UR21, URZ, UP1, !UPT ;  /* 0x000000153f177290 */ /* 0x000fe20008ffe43f */
[----:B------:R-:W-:Y:S01]  /*7080*/  R2UR UR10, R12 ;  /* 0x000000000c0a72ca */ /* 0x000fe200000e0000 */
[----:B------:R-:W-:Y:S01]  /*7090*/  UMOV UR6, 0x0 ;  /* 0x0000000000067882 */ /* 0x000fe20000000000 */
[----:B------:R-:W-:Y:S01]  /*70a0*/  R2UR UR12, R2 ;  /* 0x00000000020c72ca */ /* 0x000fe200000e0000 */
[----:B------:R-:W-:Y:S01]  /*70b0*/  UMOV UR7, 0x10000000 ;  /* 0x1000000000077882 */ /* 0x000fe20000000000 */
[----:B------:R-:W-:Y:S01]  /*70c0*/  R2UR UR18, R22 ;  /* 0x00000000161272ca */ /* 0x000fe200000e0000 */
[----:B------:R-:W-:Y:S01]  /*70d0*/  VIADD R12, R12, 0x20 ;  /* 0x000000200c0c7836 */ /* 0x000fe20000000000 */
[----:B------:R-:W-:Y:S01]  /*70e0*/  ISETP.GT.AND P3, PT, R13, 0x1, PT ;  /* 0x000000010d00780c */ /* 0x000fe20003f64270 */
[----:B------:R-:W-:Y:S01]  /*70f0*/  UIADD3 UR13, UR5, 0x280, URZ ;  /* 0x00000280050d7890 */ /* 0x000fe2000fffe03f */
[----:B------:R-:W-:Y:S01]  /*7100*/  ISETP.NE.AND P1, PT, R4, 0x14, PT ;  /* 0x000000140400780c */ /* 0x000fe20003f25270 */
[----:B------:R-:W-:-:S02]  /*7110*/  UIADD3.X UR5, URZ, UR21, URZ, UP0, !UPT ;  /* 0x000000153f057290 */ /* 0x000fc400087fe43f */
[----:B------:R-:W-:Y:S01]  /*7120*/  UIADD3 UR14, UR8, 0x14280, URZ ;  /* 0x00014280080e7890 */ /* 0x000fe2000fffe03f */
[----:B------:R-:W-:Y:S02]  /*7130*/  SEL R10, RZ, 0x1, P1 ;  /* 0x00000001ff0a7807 */ /* 0x000fe40000800000 */
[----:B------:R-:W-:Y:S01]  /*7140*/  UMOV UR8, UR13 ;  /* 0x0000000d00087c82 */ /* 0x000fe20008000000 */
[----:B------:R-:W-:Y:S02]  /*7150*/  SEL R4, R4, RZ, P1 ;  /* 0x000000ff04047207 */ /* 0x000fe40000800000 */
[----:B------:R-:W-:Y:S01]  /*7160*/  LOP3.LUT R3, R3, R10, RZ, 0x3c, !PT ;  /* 0x0000000a03037212 */ /* 0x000fe200078e3cff */
[----:B------:R0:W-:Y:S02]  /*7170*/  UTMALDG.3D [UR8], [UR4], desc[UR6] ;  /* 0x00000608040075b4 */ /* 0x0001e40008011000 */
[----:B0-----:R-:W-:Y:S01]  /*7180*/  UMOV UR8, UR14 ;  /* 0x0000000e00087c82 */ /* 0x001fe20008000000 */
[----:B------:R-:W-:-:S02]  /*7190*/  UMOV UR11, UR18 ;  /* 0x00000012000b7c82 */ /* 0x000fc40008000000 */
[----:B------:R0:W-:Y:S02]  /*71a0*/  UTMALDG.3D [UR8], [UR22], desc[UR6] ;  /* 0x00000608160075b4 */ /* 0x0001e40008011000 */
[----:B0-----:R-:W-:Y:S05]  /*71b0*/  @P3 BRA `(.L_x_155) ;  /* 0xfffffffc00483947 */ /* 0x001fea000383ffff */
.L_x_151:
[----:B------:R-:W-:Y:S05]  /*71c0*/  BSYNC B1 ;  /* 0x0000000000017941 */ /* 0x000fea0003800000 */
.L_x_150:
[----:B------:R-:W2:Y:S01]  /*71d0*/  LDL.64 R10, [R1] ;  /* 0x00000000010a7983 */ /* 0x000ea20000100a00 */
[----:B------:R-:W-:Y:S01]  /*71e0*/  LOP3.LUT P4, RZ, R8, 0xff, RZ, 0xc0, !PT ;  /* 0x000000ff08ff7812 */ /* 0x000fe2000788c0ff */
[----:B------:R-:W-:Y:S01]  /*71f0*/  VIADD R4, R7, UR40 ;  /* 0x0000002807047c36 */ /* 0x000fe20008000000 */
[----:B------:R-:W-:Y:S01]  /*7200*/  ULDC.64 UR4, c[0x0][0x650] ;  /* 0x0001940000047ab9 */ /* 0x000fe20000000a00 */
[----:B------:R-:W-:Y:S01]  /*7210*/  IMAD.U32 R7, RZ, RZ, UR40 ;  /* 0x00000028ff077e24 */ /* 0x000fe2000f8e00ff */
[----:B------:R-:W-:Y:S01]  /*7220*/  UISETP.GE.U32.AND UP0, UPT, UR40, 0x14, UPT ;  /* 0x000000142800788c */ /* 0x000fe2000bf06070 */
[----:B------:R-:W-:Y:S01]  /*7230*/  BSSY B1, `(.L_x_156) ;  /* 0x000006f000017945 */ /* 0x000fe20003800000 */
[----:B------:R-:W-:Y:S01]  /*7240*/  ISETP.GT.U32.AND P1, PT, R4, 0x13, PT ;  /* 0x000000130400780c */ /* 0x000fe20003f24070 */
[----:B------:R-:W-:Y:S01]  /*7250*/  IMAD.MOV.U32 R19, RZ, RZ, -0x1 ;  /* 0xffffffffff137424 */ /* 0x000fe200078e00ff */
[----:B------:R-:W-:Y:S01]  /*7260*/  PRMT R8, RZ, 0x7610, R8 ;  /* 0x00007610ff087816 */ /* 0x000fe20000000008 */
[----:B------:R-:W-:Y:S01]  /*7270*/  IMAD.MOV.U32 R22, RZ, RZ, -0x1 ;  /* 0xffffffffff167424 */ /* 0x000fe200078e00ff */
[----:B------:R-:W-:-:S02]  /*7280*/  ISETP.LT.U32.AND P1, PT, R7, 0x14, P1 ;  /* 0x000000140700780c */ /* 0x000fc40000f21070 */
[----:B------:R-:W-:Y:S01]  /*7290*/  PLOP3.LUT P3, PT, PT, PT, UP0, 0x80, 0x0 ;  /* 0x000000000000781c */ /* 0x000fe20003f6f008 */
[----:B------:R-:W0:Y:S01]  /*72a0*/  @P4 S2R R3, SR_CgaCtaId ;  /* 0x0000000000034919 */ /* 0x000e220000008800 */
[----:B------:R-:W-:-:S04]  /*72b0*/  @P4 MOV R2, 0x400 ;  /* 0x0000040000024802 */ /* 0x000fc80000000f00 */
[----:B0-----:R-:W-:Y:S01]  /*72c0*/  @P4 LEA R5, R3, R2, 0x18 ;  /* 0x0000000203054211 */ /* 0x001fe200078ec0ff */
[----:B------:R-:W-:-:S03]  /*72d0*/  IMAD.WIDE.U32 R2, R4, -0x33333333, RZ ;  /* 0xcccccccd04027825 */ /* 0x000fc600078e00ff */
[----:B------:R0:W-:Y:S01]  /*72e0*/  @P4 SYNCS.ARRIVE.TRANS64.A1T0 RZ, [R5+URZ+0x178], RZ ;  /* 0x000178ff05ff49a7 */ /* 0x0001e2000810003f */
[----:B------:R-:W-:Y:S01]  /*72f0*/  IMAD.MOV.U32 R2, RZ, RZ, -0x1 ;  /* 0xffffffffff027424 */ /* 0x000fe200078e00ff */
[----:B0-----:R-:W-:Y:S02]  /*7300*/  SHF.R.U32.HI R5, RZ, 0x4, R3 ;  /* 0x00000004ff057819 */ /* 0x001fe40000011603 */
[----:B------:R-:W-:-:S03]  /*7310*/  SEL R3, RZ, 0x1, !P1 ;  /* 0x00000001ff037807 */ /* 0x000fc60004800000 */
[----:B------:R-:W-:Y:S01]  /*7320*/  IMAD R7, R5, -0x14, R4 ;  /* 0xffffffec05077824 */ /* 0x000fe200078e0204 */
[----:B------:R-:W-:Y:S02]  /*7330*/  LOP3.LUT R0, R0, R3, RZ, 0x3c, !PT ;  /* 0x0000000300007212 */ /* 0x000fe400078e3cff */
[----:B------:R-:W-:Y:S02]  /*7340*/  PRMT R3, RZ, 0x7610, R3 ;  /* 0x00007610ff037816 */ /* 0x000fe40000000003 */
[----:B------:R-:W-:Y:S02]  /*7350*/  @P3 LOP3.LUT R0, R0, 0x1, R5, 0x78, !PT ;  /* 0x0000000100003812 */ /* 0x000fe400078e7805 */
[----:B--2---:R-:W-:-:S04]  /*7360*/  IADD3 R18, P4, R18, R10, RZ ;  /* 0x0000000a12127210 */ /* 0x004fc80007f9e0ff */
[----:B------:R-:W-:Y:S01]  /*7370*/  ISETP.GE.U32.AND P1, PT, R18, UR4, PT ;  /* 0x0000000412007c0c */ /* 0x000fe2000bf26070 */
[----:B------:R-:W-:-:S05]  /*7380*/  IMAD.X R17, R17, 0x1, R23, P4 ;  /* 0x0000000111117824 */ /* 0x000fca00020e0617 */
[----:B------:R-:W-:-:S13]  /*7390*/  ISETP.GE.U32.AND.EX P1, PT, R17, UR5, PT, P1 ;  /* 0x0000000511007c0c */ /* 0x000fda000bf26110 */
[----:B------:R-:W-:Y:S05]  /*73a0*/  @P1 BRA `(.L_x_157) ;  /* 0x00000004005c1947 */ /* 0x000fea0003800000 */
[----:B------:R-:W0:Y:S01]  /*73b0*/  S2R R11, SR_CTAID.X ;  /* 0x00000000000b7919 */ /* 0x000e220000002500 */
[----:B------:R-:W-:Y:S01]  /*73c0*/  ULDC.64 UR4, c[0x0][0x628] ;  /* 0x00018a0000047ab9 */ /* 0x000fe20000000a00 */
[----:B------:R-:W1:Y:S01]  /*73d0*/  LDC R12, c[0x0][0x144] ;  /* 0x00005100ff0c7b82 */ /* 0x000e620000000800 */
[----:B------:R-:W-:Y:S01]  /*73e0*/  ISETP.NE.U32.AND P1, PT, RZ, UR4, PT ;  /* 0x00000004ff007c0c */ /* 0x000fe2000bf25070 */
[----:B------:R-:W2:Y:S01]  /*73f0*/  S2R R9, SR_CTAID.Y ;  /* 0x0000000000097919 */ /* 0x000ea20000002600 */
[----:B------:R-:W-:Y:S01]  /*7400*/  ULDC UR6, c[0x0][0x150] ;  /* 0x0000540000067ab9 */ /* 0x000fe20000000800 */
[----:B------:R-:W-:Y:S01]  /*7410*/  ULDC UR7, c[0x0][0x630] ;  /* 0x00018c0000077ab9 */ /* 0x000fe20000000800 */
[----:B------:R-:W-:Y:S01]  /*7420*/  ISETP.NE.AND.EX P1, PT, RZ, UR5, PT, P1 ;  /* 0x00000005ff007c0c */ /* 0x000fe2000bf25310 */
[----:B------:R-:W-:Y:S01]  /*7430*/  IMAD.MOV.U32 R2, RZ, RZ, R18 ;  /* 0x000000ffff027224 */ /* 0x000fe200078e0012 */
[----:B0-----:R-:W-:-:S05]  /*7440*/  I2FP.F32.U32 R3, R11 ;  /* 0x0000000b00037245 */ /* 0x001fca0000201000 */
[----:B------:R-:W-:Y:S01]  /*7450*/  FMUL R14, R3, UR6 ;  /* 0x00000006030e7c20 */ /* 0x000fe20008400000 */
[----:B------:R-:W-:-:S05]  /*7460*/  IMAD.MOV.U32 R3, RZ, RZ, R17 ;  /* 0x000000ffff037224 */ /* 0x000fca00078e0011 */
[----:B--2---:R-:W-:Y:S05]  /*7470*/  @!P1 BRA `(.L_x_158) ;  /* 0x0000000000289947 */ /* 0x004fea0003800000 */
[----:B------:R-:W-:Y:S02]  /*7480*/  ULDC UR6, c[0x0][0x634] ;  /* 0x00018d0000067ab9 */ /* 0x000fe40000000800 */
[----:B------:R-:W-:-:S05]  /*7490*/  IADD3 R3, P1, R18, UR6, RZ ;  /* 0x0000000612037c10 */ /* 0x000fca000ff3e0ff */
[----:B------:R-:W-:-:S04]  /*74a0*/  IMAD.X R13, RZ, RZ, R17, P1 ;  /* 0x000000ffff0d7224 */ /* 0x000fc800008e0611 */
[----:B------:R-:W-:-:S04]  /*74b0*/  IMAD.WIDE.U32 R4, R13, UR4, RZ ;  /* 0x000000040d047c25 */ /* 0x000fc8000f8e00ff */
[----:B------:R-:W-:-:S04]  /*74c0*/  IMAD.WIDE.U32 R4, P1, R3, UR5, R4 ;  /* 0x0000000503047c25 */ /* 0x000fc8000f820004 */
[----:B------:R-:W-:-:S04]  /*74d0*/  IMAD.WIDE.U32 R2, R3, UR4, RZ ;  /* 0x0000000403027c25 */ /* 0x000fc8000f8e00ff */
[----:B------:R-:W-:Y:S01]  /*74e0*/  IMAD.MOV.U32 R2, RZ, RZ, R5 ;  /* 0x000000ffff027224 */ /* 0x000fe200078e0005 */
[----:B------:R-:W-:Y:S01]  /*74f0*/  IADD3 RZ, P3, R3, R4, RZ ;  /* 0x0000000403ff7210 */ /* 0x000fe20007f7e0ff */
[----:B------:R-:W-:-:S04]  /*7500*/  IMAD.X R3, RZ, RZ, RZ, P1 ;  /* 0x000000ffff037224 */ /* 0x000fc800008e06ff */
[----:B------:R-:W-:-:S08]  /*7510*/  IMAD.WIDE.U32.X R2, R13, UR5, R2, P3 ;  /* 0x000000050d027c25 */ /* 0x000fd000098e0402 */
.L_x_158:
[--C-:B------:R-:W-:Y:S01]  /*7520*/  SHF.R.U64 R10, R2, UR7, R3.reuse ;  /* 0x00000007020a7c19 */ /* 0x100fe20008001203 */
[----:B------:R-:W0:Y:S01]  /*7530*/  F2I.U32.TRUNC.NTZ R14, R14 ;  /* 0x0000000e000e7305 */ /* 0x000e22000020f000 */
[----:B------:R-:W-:Y:S01]  /*7540*/  SHF.R.U32.HI R2, RZ, UR7, R3 ;  /* 0x00000007ff027c19 */ /* 0x000fe20008011603 */
[----:B------:R-:W-:Y:S01]  /*7550*/  ULDC.64 UR4, c[0x0][0x620] ;  /* 0x0001880000047ab9 */ /* 0x000fe20000000a00 */
[----:B------:R-:W-:Y:S01]  /*7560*/  IADD3 R5, P1, RZ, -R10, RZ ;  /* 0x8000000aff057210 */ /* 0x000fe20007f3e0ff */
[----:B------:R-:W-:Y:S01]  /*7570*/  IMAD.MOV.U32 R3, RZ, RZ, R17 ;  /* 0x000000ffff037224 */ /* 0x000fe200078e0011 */
[----:B------:R-:W-:-:S03]  /*7580*/  ULDC.64 UR6, c[0x0][0x640] ;  /* 0x0001900000067ab9 */ /* 0x000fc60000000a00 */
[----:B------:R-:W-:Y:S01]  /*7590*/  IMAD.X R2, RZ, RZ, ~R2, P1 ;  /* 0x000000ffff027224 */ /* 0x000fe200008e0e02 */
[----:B------:R-:W-:-:S03]  /*75a0*/  ISETP.NE.U32.AND P1, PT, RZ, UR6, PT ;  /* 0x00000006ff007c0c */ /* 0x000fc6000bf25070 */
[----:B------:R-:W-:Y:S01]  /*75b0*/  IMAD R4, R2, UR4, RZ ;  /* 0x0000000402047c24 */ /* 0x000fe2000f8e02ff */
[----:B------:R-:W-:Y:S01]  /*75c0*/  ISETP.NE.AND.EX P1, PT, RZ, UR7, PT, P1 ;  /* 0x00000007ff007c0c */ /* 0x000fe2000bf25310 */
[----:B------:R-:W-:-:S04]  /*75d0*/  IMAD.MOV.U32 R2, RZ, RZ, R18 ;  /* 0x000000ffff027224 */ /* 0x000fc800078e0012 */
[----:B------:R-:W-:Y:S01]  /*75e0*/  IMAD.WIDE.U32 R2, R5, UR4, R2 ;  /* 0x0000000405027c25 */ /* 0x000fe2000f8e0002 */
[----:B------:R-:W-:-:S03]  /*75f0*/  ULDC UR4, c[0x0][0x618] ;  /* 0x0001860000047ab9 */ /* 0x000fc60000000800 */
[----:B------:R-:W-:Y:S01]  /*7600*/  IMAD R5, R5, UR5, R4 ;  /* 0x0000000505057c24 */ /* 0x000fe2000f8e0204 */
[----:B------:R-:W-:Y:S01]  /*7610*/  ULDC UR5, c[0x0][0x154] ;  /* 0x0000550000057ab9 */ /* 0x000fe20000000800 */
[----:B0-----:R-:W-:Y:S02]  /*7620*/  IMAD.MOV R4, RZ, RZ, -R14 ;  /* 0x000000ffff047224 */ /* 0x001fe400078e0a0e */
[----:B------:R-:W0:Y:S01]  /*7630*/  LDC R14, c[0x0][0x148] ;  /* 0x00005200ff0e7b82 */ /* 0x000e220000000800 */
[----:B------:R-:W-:Y:S02]  /*7640*/  IMAD.IADD R3, R3, 0x1, R5 ;  /* 0x0000000103037824 */ /* 0x000fe400078e0205 */
[----:B-1----:R-:W-:Y:S01]  /*7650*/  IMAD R11, R12, R4, R11 ;  /* 0x000000040c0b7224 */ /* 0x002fe200078e020b */
[----:B------:R-:W-:Y:S02]  /*7660*/  I2FP.F32.U32 R4, R9 ;  /* 0x0000000900047245 */ /* 0x000fe40000201000 */
[----:B------:R-:W-:-:S02]  /*7670*/  SHF.R.U64 R12, R2, UR4, R3 ;  /* 0x00000004020c7c19 */ /* 0x000fc40008001203 */
[----:B------:R-:W-:Y:S01]  /*7680*/  SHF.R.U32.HI R3, RZ, UR4, R3 ;  /* 0x00000004ff037c19 */ /* 0x000fe20008011603 */
[----:B------:R-:W-:Y:S01]  /*7690*/  FMUL R4, R4, UR5 ;  /* 0x0000000504047c20 */ /* 0x000fe20008400000 */
[----:B------:R-:W-:Y:S02]  /*76a0*/  ULDC UR4, c[0x0][0x608] ;  /* 0x0001820000047ab9 */ /* 0x000fe40000000800 */
[--C-:B------:R-:W-:Y:S01]  /*76b0*/  SHF.R.U64 R15, R12, UR4, R3.reuse ;  /* 0x000000040c0f7c19 */ /* 0x100fe20008001203 */
[----:B------:R1:W2:Y:S01]  /*76c0*/  F2I.U32.TRUNC.NTZ R20, R4 ;  /* 0x0000000400147305 */ /* 0x0002a2000020f000 */
[----:B------:R-:W-:Y:S01]  /*76d0*/  SHF.R.U32.HI R2, RZ, UR4, R3 ;  /* 0x00000004ff027c19 */ /* 0x000fe20008011603 */
[----:B------:R-:W-:-:S03]  /*76e0*/  ULDC UR4, c[0x0][0x658] ;  /* 0x0001960000047ab9 */ /* 0x000fc60000000800 */
[--C-:B------:R-:W-:Y:S02]  /*76f0*/  SHF.R.U64 R13, R15, UR4, R2.reuse ;  /* 0x000000040f0d7c19 */ /* 0x100fe40008001202 */
[----:B------:R-:W-:-:S03]  /*7700*/  SHF.R.U32.HI R19, RZ, UR4, R2 ;  /* 0x00000004ff137c19 */ /* 0x000fc60008011602 */
[----:B------:R-:W-:Y:S02]  /*7710*/  IMAD.MOV.U32 R2, RZ, RZ, R13 ;  /* 0x000000ffff027224 */ /* 0x000fe400078e000d */
[----:B------:R-:W-:Y:S01]  /*7720*/  IMAD.MOV.U32 R3, RZ, RZ, R19 ;  /* 0x000000ffff037224 */ /* 0x000fe200078e0013 */
[----:B-1----:R-:W-:Y:S06]  /*7730*/  @!P1 BRA `(.L_x_159) ;  /* 0x0000000000289947 */ /* 0x002fec0003800000 */
        /* <DEDUP_REMOVED lines=10> */
.L_x_159:
[----:B------:R-:W1:Y:S01]  /*77e0*/  LDC R4, c[0x0][0x65c] ;  /* 0x00019700ff047b82 */ /* 0x000e620000000800 */
[----:B------:R-:W-:Y:S01]  /*77f0*/  ULDC UR4, c[0x0][0x648] ;  /* 0x0001920000047ab9 */ /* 0x000fe20000000800 */
[----:B------:R-:W-:Y:S01]  /*7800*/  LOP3.LUT R15, R15, UR16, RZ, 0xc0, !PT ;  /* 0x000000100f0f7c12 */ /* 0x000fe2000f8ec0ff */
[----:B--2---:R-:W-:Y:S01]  /*7810*/  IMAD.MOV R20, RZ, RZ, -R20 ;  /* 0x000000ffff147224 */ /* 0x004fe200078e0a14 */
[----:B------:R-:W-:Y:S01]  /*7820*/  SHF.R.U64 R2, R2, UR4, R3 ;  /* 0x0000000402027c19 */ /* 0x000fe20008001203 */
[----:B------:R-:W-:Y:S01]  /*7830*/  ULDC UR4, c[0x0][0x638] ;  /* 0x00018e0000047ab9 */ /* 0x000fe20000000800 */
[----:B------:R-:W-:Y:S01]  /*7840*/  LOP3.LUT R12, R12, UR15, RZ, 0xc0, !PT ;  /* 0x0000000f0c0c7c12 */ /* 0x000fe2000f8ec0ff */
[----:B------:R-:W-:Y:S01]  /*7850*/  ULDC UR5, c[0x0][0x610] ;  /* 0x0001840000057ab9 */ /* 0x000fe20000000800 */
[----:B------:R-:W-:Y:S01]  /*7860*/  IMAD.MOV.U32 R3, RZ, RZ, 0x1 ;  /* 0x00000001ff037424 */ /* 0x000fe200078e00ff */
[----:B-1----:R-:W-:Y:S01]  /*7870*/  ISETP.NE.AND P1, PT, R4, 0x1, PT ;  /* 0x000000010400780c */ /* 0x002fe20003f25270 */
[----:B------:R-:W-:-:S02]  /*7880*/  IMAD.MOV R4, RZ, RZ, -R2 ;  /* 0x000000ffff047224 */ /* 0x000fc400078e0a02 */
[----:B------:R-:W-:Y:S02]  /*7890*/  IMAD R2, R2, UR17, R15 ;  /* 0x0000001102027c24 */ /* 0x000fe4000f8e020f */
[----:B------:R-:W-:Y:S01]  /*78a0*/  IMAD R13, R4, UR4, R13 ;  /* 0x00000004040d7c24 */ /* 0x000fe2000f8e020d */
[----:B------:R-:W-:-:S07]  /*78b0*/  ULDC UR4, c[0x0][0x600] ;  /* 0x0001800000047ab9 */ /* 0x000fce0000000800 */
[----:B0-----:R-:W-:-:S04]  /*78c0*/  @P1 IMAD R11, R14, R20, R9 ;  /* 0x000000140e0b1224 */ /* 0x001fc800078e0209 */
[----:B------:R-:W-:Y:S02]  /*78d0*/  IMAD R11, R2, UR5, R11 ;  /* 0x00000005020b7c24 */ /* 0x000fe4000f8e020b */
[----:B------:R-:W-:-:S05]  /*78e0*/  IMAD R2, R13, UR4, R12 ;  /* 0x000000040d027c24 */ /* 0x000fca000f8e020c */
[----:B------:R-:W-:Y:S02]  /*78f0*/  SEL R22, R2, R11, !P1 ;  /* 0x0000000b02167207 */ /* 0x000fe40004800000 */
[----:B------:R-:W-:Y:S01]  /*7900*/  SEL R19, R11, R2, !P1 ;  /* 0x000000020b137207 */ /* 0x000fe20004800000 */
[----:B------:R-:W-:-:S07]  /*7910*/  IMAD.MOV.U32 R2, RZ, RZ, R10 ;  /* 0x000000ffff027224 */ /* 0x000fce00078e000a */
.L_x_157:
[----:B------:R-:W-:Y:S05]  /*7920*/  BSYNC B1 ;  /* 0x0000000000017941 */ /* 0x000fea0003800000 */
.L_x_156:
[----:B------:R-:W-:-:S13]  /*7930*/  LOP3.LUT P1, RZ, R3, 0xff, RZ, 0xc0, !PT ;  /* 0x000000ff03ff7812 */ /* 0x000fda000782c0ff */
[----:B------:R-:W-:Y:S05]  /*7940*/  @P1 BRA `(.L_x_160) ;  /* 0xfffffff400301947 */ /* 0x000fea000383ffff */
[----:B------:R-:W-:Y:S05]  /*7950*/  BSYNC B0 ;  /* 0x0000000000007941 */ /* 0x000fea0003800000 */
.L_x_148:
[----:B------:R-:W-:-:S03]  /*7960*/  UMOV UR4, 0xffffffff ;  /* 0xffffffff00047882 */ /* 0x000fc60000000000 */
[----:B------:R-:W-:Y:S05]  /*7970*/  BRA.DIV UR4, `(.L_x_161) ;  /* 0x0000000e04807947 */ /* 0x000fea000b800000 */
[----:B------:R-:W-:-:S13]  /*7980*/  ELECT P6, URZ, PT ;  /* 0x00000000003f782f */ /* 0x000fda00038c0000 */
.L_x_193:
[----:B------:R-:W-:Y:S04]  /*7990*/  BSSY B0, `(.L_x_162) ;  /* 0x00000bb000007945 */ /* 0x000fe80003800000 */
[----:B------:R-:W-:Y:S05]  /*79a0*/  @!P6 BRA `(.L_x_163) ;  /* 0x0000000800e4e947 */ /* 0x000fea0003800000 */
[----:B------:R-:W-:-:S04]  /*79b0*/  LOP3.LUT R16, R16, 0x2, RZ, 0xfc, !PT ;  /* 0x0000000210107812 */ /* 0x000fc800078efcff */
[----:B------:R-:W-:-:S13]  /*79c0*/  ISETP.NE.AND P0, PT, R16, 0x3, PT ;  /* 0x000000031000780c */ /* 0x000fda0003f05270 */
[----:B------:R-:W-:Y:S05]  /*79d0*/  @!P0 BRA `(.L_x_164) ;  /* 0x0000000000048947 */ /* 0x000fea0003800000 */
[----:B------:R-:W-:Y:S01]  /*79e0*/  BPT.TRAP 0x1 ;  /* 0x000000040000795c */ /* 0x000fe20000300000 */
.L_x_164:
[----:B------:R-:W0:Y:S01]  /*79f0*/  S2R R3, SR_CgaCtaId ;  /* 0x0000000000037919 */ /* 0x000e220000008800 */
[----:B------:R-:W-:Y:S02]  /*7a00*/  MOV R2, 0x400 ;  /* 0x0000040000027802 */ /* 0x000fe40000000f00 */
[----:B------:R-:W-:Y:S02]  /*7a10*/  SHF.L.U32 R4, R0, 0x1f, RZ ;  /* 0x0000001f00047819 */ /* 0x000fe400000006ff */
[----:B0-----:R-:W-:-:S05]  /*7a20*/  LEA R2, R3, R2, 0x18 ;  /* 0x0000000203027211 */ /* 0x001fca00078ec0ff */
[----:B------:R-:W-:-:S04]  /*7a30*/  VIADD R2, R2, 0xa0 ;  /* 0x000000a002027836 */ /* 0x000fc80000000000 */
[C---:B------:R-:W-:Y:S02]  /*7a40*/  IMAD R9, R7.reuse, 0x8, R2 ;  /* 0x0000000807097824 */ /* 0x040fe400078e0202 */
[----:B------:R-:W-:Y:S02]  /*7a50*/  VIADD R7, R7, 0x1 ;  /* 0x0000000107077836 */ /* 0x000fe40000000000 */
[----:B------:R-:W0:Y:S03]  /*7a60*/  SYNCS.PHASECHK.TRANS64.TRYWAIT P0, [R9+URZ], R4 ;  /* 0x00000004090075a7 */ /* 0x000e26000800017f */
[----:B------:R-:W-:-:S04]  /*7a70*/  ISETP.NE.AND P1, PT, R7, 0x14, PT ;  /* 0x000000140700780c */ /* 0x000fc80003f25270 */
[----:B------:R-:W-:Y:S02]  /*7a80*/  SEL R3, RZ, 0x1, P1 ;  /* 0x00000001ff037807 */ /* 0x000fe40000800000 */
[----:B------:R-:W-:Y:S02]  /*7a90*/  SEL R7, R7, RZ, P1 ;  /* 0x000000ff07077207 */ /* 0x000fe40000800000 */
[----:B------:R-:W-:-:S03]  /*7aa0*/  LOP3.LUT R6, R0, R3, RZ, 0x3c, !PT ;  /* 0x0000000300067212 */ /* 0x000fc600078e3cff */
[----:B------:R-:W-:Y:S01]  /*7ab0*/  IMAD R8, R7, 0x8, R2 ;  /* 0x0000000807087824 */ /* 0x000fe200078e0202 */
[----:B------:R-:W-:Y:S01]  /*7ac0*/  SHF.L.U32 R5, R6, 0x1f, RZ ;  /* 0x0000001f06057819 */ /* 0x000fe200000006ff */
[----:B0-----:R-:W-:Y:S06]  /*7ad0*/  @!P0 BRA `(.L_x_165) ;  /* 0x0000000c00488947 */ /* 0x001fec0003800000 */
.L_x_194:
[----:B------:R-:W1:Y:S01]  /*7ae0*/  SYNCS.PHASECHK.TRANS64.TRYWAIT P0, [R8+URZ], R5 ;  /* 0x00000005080075a7 */ /* 0x000e62000800017f */
[----:B------:R-:W-:-:S05]  /*7af0*/  VIADD R0, R7, 0x1 ;  /* 0x0000000107007836 */ /* 0x000fca0000000000 */
[----:B------:R-:W-:-:S04]  /*7b00*/  ISETP.NE.AND P1, PT, R0, 0x14, PT ;  /* 0x000000140000780c */ /* 0x000fc80003f25270 */
[----:B------:R-:W-:Y:S02]  /*7b10*/  SEL R3, RZ, 0x1, P1 ;  /* 0x00000001ff037807 */ /* 0x000fe40000800000 */
[----:B------:R-:W-:Y:S02]  /*7b20*/  SEL R7, R0, RZ, P1 ;  /* 0x000000ff00077207 */ /* 0x000fe40000800000 */
[----:B------:R-:W-:-:S03]  /*7b30*/  LOP3.LUT R6, R6, R3, RZ, 0x3c, !PT ;  /* 0x0000000306067212 */ /* 0x000fc600078e3cff */
[----:B0-----:R-:W-:Y:S01]  /*7b40*/  IMAD R9, R7, 0x8, R2 ;  /* 0x0000000807097824 */ /* 0x001fe200078e0202 */
[----:B------:R-:W-:Y:S01]  /*7b50*/  SHF.L.U32 R4, R6, 0x1f, RZ ;  /* 0x0000001f06047819 */ /* 0x000fe200000006ff */
[----:B-1----:R-:W-:Y:S06]  /*7b60*/  @!P0 BRA `(.L_x_166) ;  /* 0x0000000c00388947 */ /* 0x002fec0003800000 */
.L_x_195:
        /* <DEDUP_REMOVED lines=9> */
.L_x_196:
        /* <DEDUP_REMOVED lines=9> */
.L_x_197:
        /* <DEDUP_REMOVED lines=9> */
.L_x_198:
        /* <DEDUP_REMOVED lines=9> */
.L_x_199:
        /* <DEDUP_REMOVED lines=9> */
.L_x_200:
        /* <DEDUP_REMOVED lines=9> */
.L_x_201:
        /* <DEDUP_REMOVED lines=9> */
.L_x_202:
        /* <DEDUP_REMOVED lines=9> */
.L_x_203:
        /* <DEDUP_REMOVED lines=9> */
.L_x_204:
        /* <DEDUP_REMOVED lines=9> */
.L_x_205:
        /* <DEDUP_REMOVED lines=9> */
.L_x_206:
        /* <DEDUP_REMOVED lines=9> */
.L_x_207:
        /* <DEDUP_REMOVED lines=9> */
.L_x_208:
        /* <DEDUP_REMOVED lines=9> */
.L_x_209:
        /* <DEDUP_REMOVED lines=9> */
.L_x_210:
[----:B------:R-:W1:Y:S01]  /*83e0*/  SYNCS.PHASECHK.TRANS64.TRYWAIT P0, [R8+URZ], R5 ;  /* 0x00000005080075a7 */ /* 0x000e62000800017f */
[----:B------:R-:W-:-:S05]  /*83f0*/  VIADD R0, R7, 0x1 ;  /* 0x0000000107007836 */ /* 0x000fca0000000000 */
[----:B------:R-:W-:-:S04]  /*8400*/  ISETP.NE.AND P1, PT, R0, 0x14, PT ;  /* 0x000000140000780c */ /* 0x000fc80003f25270 */
[----:B------:R-:W-:Y:S02]  /*8410*/  SEL R3, RZ, 0x1, P1 ;  /* 0x00000001ff037807 */ /* 0x000fe40000800000 */
[----:B------:R-:W-:Y:S02]  /*8420*/  SEL R7, R0, RZ, P1 ;  /* 0x000000ff00077207 */ /* 0x000fe40000800000 */
[----:B0-----:R-:W-:-:S03]  /*8430*/  LOP3.LUT R9, R6, R3, RZ, 0x3c, !PT ;  /* 0x0000000306097212 */ /* 0x001fc600078e3cff */
[----:B------:R-:W-:Y:S01]  /*8440*/  IMAD R11, R7, 0x8, R2 ;  /* 0x00000008070b7824 */ /* 0x000fe200078e0202 */
[----:B------:R-:W-:Y:S01]  /*8450*/  SHF.L.U32 R6, R9, 0x1f, RZ ;  /* 0x0000001f09067819 */ /* 0x000fe200000006ff */
[----:B-1----:R-:W-:Y:S06]  /*8460*/  @!P0 BRA `(.L_x_182) ;  /* 0x0000000800388947 */ /* 0x002fec0003800000 */
.L_x_211:
[----:B------:R-:W1:Y:S01]  /*8470*/  SYNCS.PHASECHK.TRANS64.TRYWAIT P0, [R11+URZ], R6 ;  /* 0x000000060b0075a7 */ /* 0x000e62000800017f */
[----:B------:R-:W-:-:S05]  /*8480*/  VIADD R0, R7, 0x1 ;  /* 0x0000000107007836 */ /* 0x000fca0000000000 */
[----:B------:R-:W-:-:S04]  /*8490*/  ISETP.NE.AND P1, PT, R0, 0x14, PT ;  /* 0x000000140000780c */ /* 0x000fc80003f25270 */
[----:B------:R-:W-:Y:S02]  /*84a0*/  SEL R4, RZ, 0x1, P1 ;  /* 0x00000001ff047807 */ /* 0x000fe40000800000 */
[----:B------:R-:W-:Y:S02]  /*84b0*/  SEL R3, R0, RZ, P1 ;  /* 0x000000ff00037207 */ /* 0x000fe40000800000 */
[----:B------:R-:W-:Y:S01]  /*84c0*/  LOP3.LUT R0, R9, R4, RZ, 0x3c, !PT ;  /* 0x0000000409007212 */ /* 0x000fe200078e3cff */
[----:B-1----:R-:W-:Y:S06]  /*84d0*/  @!P0 BRA `(.L_x_183) ;  /* 0x0000000800308947 */ /* 0x002fec0003800000 */
.L_x_212:
[----:B------:R-:W-:Y:S01]  /*84e0*/  IMAD R3, R3, 0x8, R2 ;  /* 0x0000000803037824 */ /* 0x000fe200078e0202 */
[----:B------:R-:W-:-:S07]  /*84f0*/  SHF.L.U32 R0, R0, 0x1f, RZ ;  /* 0x0000001f00007819 */ /* 0x000fce00000006ff */
.L_x_184:
[----:B--2---:R2:W3:Y:S02]  /*8500*/  SYNCS.PHASECHK.TRANS64.TRYWAIT P0, [R3+URZ], R0 ;  /* 0x00000000030075a7 */ /* 0x0044e4000800017f */
[----:B---3--:R-:W-:Y:S05]  /*8510*/  @!P0 NANOSLEEP.SYNCS 0x989680 ;  /* 0x009896800000895d */ /* 0x008fea0003900000 */
[----:B------:R-:W3:Y:S02]  /*8520*/  @!P0 SYNCS.PHASECHK.TRANS64 P0, [R3+URZ], R0 ;  /* 0x00000000030085a7 */ /* 0x000ee4000800007f */
[----:B---3--:R-:W-:Y:S05]  /*8530*/  @!P0 BRA `(.L_x_184) ;  /* 0xfffffffc00f08947 */ /* 0x008fea000383ffff */
.L_x_163:
[----:B------:R-:W-:Y:S05]  /*8540*/  BSYNC B0 ;  /* 0x0000000000007941 */ /* 0x000fea0003800000 */
.L_x_162:
[----:B------:R-:W-:Y:S05]  /*8550*/  EXIT ;  /* 0x000000000000794d */ /* 0x000fea0003800000 */
.L_x_16:
[----:B-1----:R1:W2:Y:S02]  /*8560*/  SYNCS.PHASECHK.TRANS64.TRYWAIT P0, [R87+URZ], R0 ;  /* 0x00000000570075a7 */ /* 0x0022a4000800017f */
[----:B--2---:R-:W-:Y:S05]  /*8570*/  @!P0 NANOSLEEP.SYNCS 0x989680 ;  /* 0x009896800000895d */ /* 0x004fea0003900000 */
[----:B------:R-:W2:Y:S02]  /*8580*/  @!P0 SYNCS.PHASECHK.TRANS64 P0, [R87+URZ], R0 ;  /* 0x00000000570085a7 */ /* 0x000ea4000800007f */
[----:B--2---:R-:W-:Y:S05]  /*8590*/  @!P0 BRA `(.L_x_16) ;  /* 0xfffffffc00f08947 */ /* 0x004fea000383ffff */
[----:B------:R-:W-:Y:S05]  /*85a0*/  BRA `(.L_x_185) ;  /* 0xffffff9000607947 */ /* 0x000fea000383ffff */
.L_x_21:
[----:B--2---:R2:W3:Y:S02]  /*85b0*/  SYNCS.PHASECHK.TRANS64.TRYWAIT P1, [R3+URZ], R0 ;  /* 0x00000000030075a7 */ /* 0x0044e4000802017f */
[----:B---3--:R-:W-:Y:S05]  /*85c0*/  @!P1 NANOSLEEP.SYNCS 0x989680 ;  /* 0x009896800000995d */ /* 0x008fea0003900000 */
[----:B------:R-:W3:Y:S02]  /*85d0*/  @!P1 SYNCS.PHASECHK.TRANS64 P1, [R3+URZ], R0 ;  /* 0x00000000030095a7 */ /* 0x000ee4000802007f */
[----:B---3--:R-:W-:Y:S05]  /*85e0*/  @!P1 BRA `(.L_x_21) ;  /* 0xfffffffc00f09947 */ /* 0x008fea000383ffff */
[----:B------:R-:W-:Y:S05]  /*85f0*/  BRA `(.L_x_20) ;  /* 0xffffff9000c47947 */ /* 0x000fea000383ffff */
.L_x_26:
[----:B--2---:R-:W-:-:S04]  /*8600*/  IMAD.U32 R4, RZ, RZ, UR6 ;  /* 0x00000006ff047e24 */ /* 0x004fc8000f8e00ff */
[----:B------:R2:W3:Y:S03]  /*8610*/  SYNCS.PHASECHK.TRANS64.TRYWAIT P1, [R4+URZ], R3 ;  /* 0x00000003040075a7 */ /* 0x0004e6000802017f */
[----:B---3--:R-:W-:Y:S05]  /*8620*/  @!P1 NANOSLEEP.SYNCS 0x989680 ;  /* 0x009896800000995d */ /* 0x008fea0003900000 */
[----:B------:R-:W3:Y:S02]  /*8630*/  @!P1 SYNCS.PHASECHK.TRANS64 P1, [R4+URZ], R3 ;  /* 0x00000003040095a7 */ /* 0x000ee4000802007f */
[----:B---3--:R-:W-:Y:S05]  /*8640*/  @!P1 BRA `(.L_x_26) ;  /* 0xfffffffc00ec9947 */ /* 0x008fea000383ffff */
[----:B------:R-:W-:Y:S05]  /*8650*/  BRA `(.L_x_25) ;  /* 0xffffff9800647947 */ /* 0x000fea000383ffff */
.L_x_32:
[----:B---3--:R3:W4:Y:S02]  /*8660*/  SYNCS.PHASECHK.TRANS64.TRYWAIT P0, [R87+URZ+0x10], R0 ;  /* 0x00001000570075a7 */ /* 0x008724000800017f */
[----:B----4-:R-:W-:Y:S05]  /*8670*/  @!P0 NANOSLEEP.SYNCS 0x989680 ;  /* 0x009896800000895d */ /* 0x010fea0003900000 */
[----:B------:R-:W4:Y:S02]  /*8680*/  @!P0 SYNCS.PHASECHK.TRANS64 P0, [R87+URZ+0x10], R0 ;  /* 0x00001000570085a7 */ /* 0x000f24000800007f */
[----:B----4-:R-:W-:Y:S05]  /*8690*/  @!P0 BRA `(.L_x_32) ;  /* 0xfffffffc00f08947 */ /* 0x010fea000383ffff */
[----:B------:R-:W-:Y:S05]  /*86a0*/  BRA `(.L_x_186) ;  /* 0xffffffa000847947 */ /* 0x000fea000383ffff */
.L_x_149:
[----:B------:R-:W-:Y:S01]  /*86b0*/  BSSY B1, `(.L_x_187) ;  /* 0x0000006000017945 */ /* 0x000fe20003800000 */
[----:B------:R-:W-:-:S07]  /*86c0*/  IMAD.MOV.U32 R15, RZ, RZ, -0x1 ;  /* 0xffffffffff0f7424 */ /* 0x000fce00078e00ff */
[----:B-----5:R-:W-:Y:S05]  /*86d0*/  WARPSYNC.COLLECTIVE R15, `(.L_x_188) ;  /* 0x000000000f0c7348 */ /* 0x020fea0003c00000 */
[----:B------:R-:W-:Y:S02]  /*86e0*/  ELECT P6, UR62, PT ;  /* 0x00000000003e782f */ /* 0x000fe400038c0000 */
[----:B------:R-:W-:Y:S01]  /*86f0*/  MOV R14, UR62 ;  /* 0x0000003e000e7c02 */ /* 0x000fe20008000f00 */
[----:B-----5:R-:W-:Y:S10]  /*8700*/  ENDCOLLECTIVE ;  /* 0x000000000000791b */ /* 0x020ff40003800000 */
.L_x_188:
[----:B------:R-:W-:Y:S05]  /*8710*/  BSYNC B1 ;  /* 0x0000000000017941 */ /* 0x000fea0003800000 */
.L_x_187:
[----:B------:R-:W-:Y:S05]  /*8720*/  BRA `(.L_x_189) ;  /* 0xffffffe400c47947 */ /* 0x000fea000383ffff */
.L_x_152:
[----:B0-----:R0:W1:Y:S02]  /*8730*/  SYNCS.PHASECHK.TRANS64.TRYWAIT P1, [R10+URZ+0xa0], R5 ;  /* 0x0000a0050a0075a7 */ /* 0x001064000802017f */
[----:B-1----:R-:W-:Y:S05]  /*8740*/  @!P1 NANOSLEEP.SYNCS 0x989680 ;  /* 0x009896800000995d */ /* 0x002fea0003900000 */
[----:B------:R-:W1:Y:S02]  /*8750*/  @!P1 SYNCS.PHASECHK.TRANS64 P1, [R10+URZ+0xa0], R5 ;  /* 0x0000a0050a0095a7 */ /* 0x000e64000802007f */
[----:B-1----:R-:W-:Y:S05]  /*8760*/  @!P1 BRA `(.L_x_152) ;  /* 0xfffffffc00f09947 */ /* 0x002fea000383ffff */
[----:B------:R-:W-:Y:S05]  /*8770*/  BRA `(.L_x_190) ;  /* 0xffffffe400f87947 */ /* 0x000fea000383ffff */
.L_x_161:
[----:B------:R-:W-:Y:S01]  /*8780*/  BSSY B0, `(.L_x_191) ;  /* 0x0000006000007945 */ /* 0x000fe20003800000 */
[----:B------:R-:W-:-:S07]  /*8790*/  IMAD.MOV.U32 R15, RZ, RZ, -0x1 ;  /* 0xffffffffff0f7424 */ /* 0x000fce00078e00ff */
[----:B-----5:R-:W-:Y:S05]  /*87a0*/  WARPSYNC.COLLECTIVE R15, `(.L_x_192) ;  /* 0x000000000f0c7348 */ /* 0x020fea0003c00000 */
[----:B------:R-:W-:Y:S02]  /*87b0*/  ELECT P6, UR62, PT ;  /* 0x00000000003e782f */ /* 0x000fe400038c0000 */
[----:B------:R-:W-:Y:S01]  /*87c0*/  MOV R14, UR62 ;  /* 0x0000003e000e7c02 */ /* 0x000fe20008000f00 */
[----:B-----5:R-:W-:Y:S10]  /*87d0*/  ENDCOLLECTIVE ;  /* 0x000000000000791b */ /* 0x020ff40003800000 */
.L_x_192:
[----:B------:R-:W-:Y:S05]  /*87e0*/  BSYNC B0 ;  /* 0x0000000000007941 */ /* 0x000fea0003800000 */
.L_x_191:
[----:B------:R-:W-:Y:S05]  /*87f0*/  BRA `(.L_x_193) ;  /* 0xfffffff000647947 */ /* 0x000fea000383ffff */
.L_x_165:
[----:B0-----:R0:W1:Y:S02]  /*8800*/  SYNCS.PHASECHK.TRANS64.TRYWAIT P0, [R9+URZ], R4 ;  /* 0x00000004090075a7 */ /* 0x001064000800017f */
[----:B-1----:R-:W-:Y:S05]  /*8810*/  @!P0 NANOSLEEP.SYNCS 0x989680 ;  /* 0x009896800000895d */ /* 0x002fea0003900000 */
[----:B------:R-:W1:Y:S02]  /*8820*/  @!P0 SYNCS.PHASECHK.TRANS64 P0, [R9+URZ], R4 ;  /* 0x00000004090085a7 */ /* 0x000e64000800007f */
[----:B-1----:R-:W-:Y:S05]  /*8830*/  @!P0 BRA `(.L_x_165) ;  /* 0xfffffffc00f08947 */ /* 0x002fea000383ffff */
[----:B------:R-:W-:Y:S05]  /*8840*/  BRA `(.L_x_194) ;  /* 0xfffffff000a47947 */ /* 0x000fea000383ffff */
.L_x_166:
[----:B0-----:R0:W1:Y:S02]  /*8850*/  SYNCS.PHASECHK.TRANS64.TRYWAIT P0, [R8+URZ], R5 ;  /* 0x00000005080075a7 */ /* 0x001064000800017f */
[----:B-1----:R-:W-:Y:S05]  /*8860*/  @!P0 NANOSLEEP.SYNCS 0x989680 ;  /* 0x009896800000895d */ /* 0x002fea0003900000 */
[----:B------:R-:W1:Y:S02]  /*8870*/  @!P0 SYNCS.PHASECHK.TRANS64 P0, [R8+URZ], R5 ;  /* 0x00000005080085a7 */ /* 0x000e64000800007f */
[----:B-1----:R-:W-:Y:S05]  /*8880*/  @!P0 BRA `(.L_x_166) ;  /* 0xfffffffc00f08947 */ /* 0x002fea000383ffff */
[----:B------:R-:W-:Y:S05]  /*8890*/  BRA `(.L_x_195) ;  /* 0xfffffff000b47947 */ /* 0x000fea000383ffff */
.L_x_167:
[----:B0-----:R0:W1:Y:S02]  /*88a0*/  SYNCS.PHASECHK.TRANS64.TRYWAIT P0, [R9+URZ], R4 ;  /* 0x00000004090075a7 */ /* 0x001064000800017f */
[----:B-1----:R-:W-:Y:S05]  /*88b0*/  @!P0 NANOSLEEP.SYNCS 0x989680 ;  /* 0x009896800000895d */ /* 0x002fea0003900000 */
[----:B------:R-:W1:Y:S02]  /*88c0*/  @!P0 SYNCS.PHASECHK.TRANS64 P0, [R9+URZ], R4 ;  /* 0x00000004090085a7 */ /* 0x000e64000800007f */
[----:B-1----:R-:W-:Y:S05]  /*88d0*/  @!P0 BRA `(.L_x_167) ;  /* 0xfffffffc00f08947 */ /* 0x002fea000383ffff */
[----:B------:R-:W-:Y:S05]  /*88e0*/  BRA `(.L_x_196) ;  /* 0xfffffff000c47947 */ /* 0x000fea000383ffff */
.L_x_168:
[----:B0-----:R0:W1:Y:S02]  /*88f0*/  SYNCS.PHASECHK.TRANS64.TRYWAIT P0, [R8+URZ], R5 ;  /* 0x00000005080075a7 */ /* 0x001064000800017f */
[----:B-1----:R-:W-:Y:S05]  /*8900*/  @!P0 NANOSLEEP.SYNCS 0x989680 ;  /* 0x009896800000895d */ /* 0x002fea0003900000 */
[----:B------:R-:W1:Y:S02]  /*8910*/  @!P0 SYNCS.PHASECHK.TRANS64 P0, [R8+URZ], R5 ;  /* 0x00000005080085a7 */ /* 0x000e64000800007f */
[----:B-1----:R-:W-:Y:S05]  /*8920*/  @!P0 BRA `(.L_x_168) ;  /* 0xfffffffc00f08947 */ /* 0x002fea000383ffff */
[----:B------:R-:W-:Y:S05]  /*8930*/  BRA `(.L_x_197) ;  /* 0xfffffff000d47947 */ /* 0x000fea000383ffff */
.L_x_169:
[----:B0-----:R0:W1:Y:S02]  /*8940*/  SYNCS.PHASECHK.TRANS64.TRYWAIT P0, [R9+URZ], R4 ;  /* 0x00000004090075a7 */ /* 0x001064000800017f */
[----:B-1----:R-:W-:Y:S05]  /*8950*/  @!P0 NANOSLEEP.SYNCS 0x989680 ;  /* 0x009896800000895d */ /* 0x002fea0003900000 */
[----:B------:R-:W1:Y:S02]  /*8960*/  @!P0 SYNCS.PHASECHK.TRANS64 P0, [R9+URZ], R4 ;  /* 0x00000004090085a7 */ /* 0x000e64000800007f */
[----:B-1----:R-:W-:Y:S05]  /*8970*/  @!P0 BRA `(.L_x_169) ;  /* 0xfffffffc00f08947 */ /* 0x002fea000383ffff */
[----:B------:R-:W-:Y:S05]  /*8980*/  BRA `(.L_x_198) ;  /* 0xfffffff000e47947 */ /* 0x000fea000383ffff */
.L_x_170:
[----:B0-----:R0:W1:Y:S02]  /*8990*/  SYNCS.PHASECHK.TRANS64.TRYWAIT P0, [R8+URZ], R5 ;  /* 0x00000005080075a7 */ /* 0x001064000800017f */
[----:B-1----:R-:W-:Y:S05]  /*89a0*/  @!P0 NANOSLEEP.SYNCS 0x989680 ;  /* 0x009896800000895d */ /* 0x002fea0003900000 */
[----:B------:R-:W1:Y:S02]  /*89b0*/  @!P0 SYNCS.PHASECHK.TRANS64 P0, [R8+URZ], R5 ;  /* 0x00000005080085a7 */ /* 0x000e64000800007f */
[----:B-1----:R-:W-:Y:S05]  /*89c0*/  @!P0 BRA `(.L_x_170) ;  /* 0xfffffffc00f08947 */ /* 0x002fea000383ffff */
[----:B------:R-:W-:Y:S05]  /*89d0*/  BRA `(.L_x_199) ;  /* 0xfffffff000f47947 */ /* 0x000fea000383ffff */
.L_x_171:
[----:B0-----:R0:W1:Y:S02]  /*89e0*/  SYNCS.PHASECHK.TRANS64.TRYWAIT P0, [R9+URZ], R4 ;  /* 0x00000004090075a7 */ /* 0x001064000800017f */
[----:B-1----:R-:W-:Y:S05]  /*89f0*/  @!P0 NANOSLEEP.SYNCS 0x989680 ;  /* 0x009896800000895d */ /* 0x002fea0003900000 */
[----:B------:R-:W1:Y:S02]  /*8a00*/  @!P0 SYNCS.PHASECHK.TRANS64 P0, [R9+URZ], R4 ;  /* 0x00000004090085a7 */ /* 0x000e64000800007f */
[----:B-1----:R-:W-:Y:S05]  /*8a10*/  @!P0 BRA `(.L_x_171) ;  /* 0xfffffffc00f08947 */ /* 0x002fea000383ffff */
[----:B------:R-:W-:Y:S05]  /*8a20*/  BRA `(.L_x_200) ;  /* 0xfffffff400047947 */ /* 0x000fea000383ffff */
.L_x_172:
[----:B0-----:R0:W1:Y:S02]  /*8a30*/  SYNCS.PHASECHK.TRANS64.TRYWAIT P0, [R8+URZ], R5 ;  /* 0x00000005080075a7 */ /* 0x001064000800017f */
[----:B-1----:R-:W-:Y:S05]  /*8a40*/  @!P0 NANOSLEEP.SYNCS 0x989680 ;  /* 0x009896800000895d */ /* 0x002fea0003900000 */
[----:B------:R-:W1:Y:S02]  /*8a50*/  @!P0 SYNCS.PHASECHK.TRANS64 P0, [R8+URZ], R5 ;  /* 0x00000005080085a7 */ /* 0x000e64000800007f */
[----:B-1----:R-:W-:Y:S05]  /*8a60*/  @!P0 BRA `(.L_x_172) ;  /* 0xfffffffc00f08947 */ /* 0x002fea000383ffff */
[----:B------:R-:W-:Y:S05]  /*8a70*/  BRA `(.L_x_201) ;  /* 0xfffffff400147947 */ /* 0x000fea000383ffff */
.L_x_173:
[----:B0-----:R0:W1:Y:S02]  /*8a80*/  SYNCS.PHASECHK.TRANS64.TRYWAIT P0, [R9+URZ], R4 ;  /* 0x00000004090075a7 */ /* 0x001064000800017f */
[----:B-1----:R-:W-:Y:S05]  /*8a90*/  @!P0 NANOSLEEP.SYNCS 0x989680 ;  /* 0x009896800000895d */ /* 0x002fea0003900000 */
[----:B------:R-:W1:Y:S02]  /*8aa0*/  @!P0 SYNCS.PHASECHK.TRANS64 P0, [R9+URZ], R4 ;  /* 0x00000004090085a7 */ /* 0x000e64000800007f */
[----:B-1----:R-:W-:Y:S05]  /*8ab0*/  @!P0 BRA `(.L_x_173) ;  /* 0xfffffffc00f08947 */ /* 0x002fea000383ffff */
[----:B------:R-:W-:Y:S05]  /*8ac0*/  BRA `(.L_x_202) ;  /* 0xfffffff400247947 */ /* 0x000fea000383ffff */
.L_x_174:
[----:B0-----:R0:W1:Y:S02]  /*8ad0*/  SYNCS.PHASECHK.TRANS64.TRYWAIT P0, [R8+URZ], R5 ;  /* 0x00000005080075a7 */ /* 0x001064000800017f */
[----:B-1----:R-:W-:Y:S05]  /*8ae0*/  @!P0 NANOSLEEP.SYNCS 0x989680 ;  /* 0x009896800000895d */ /* 0x002fea0003900000 */
[----:B------:R-:W1:Y:S02]  /*8af0*/  @!P0 SYNCS.PHASECHK.TRANS64 P0, [R8+URZ], R5 ;  /* 0x00000005080085a7 */ /* 0x000e64000800007f */
[----:B-1----:R-:W-:Y:S05]  /*8b00*/  @!P0 BRA `(.L_x_174) ;  /* 0xfffffffc00f08947 */ /* 0x002fea000383ffff */
[----:B------:R-:W-:Y:S05]  /*8b10*/  BRA `(.L_x_203) ;  /* 0xfffffff400347947 */ /* 0x000fea000383ffff */
.L_x_175:
[----:B0-----:R0:W1:Y:S02]  /*8b20*/  SYNCS.PHASECHK.TRANS64.TRYWAIT P0, [R9+URZ], R4 ;  /* 0x00000004090075a7 */ /* 0x001064000800017f */
[----:B-1----:R-:W-:Y:S05]  /*8b30*/  @!P0 NANOSLEEP.SYNCS 0x989680 ;  /* 0x009896800000895d */ /* 0x002fea0003900000 */
[----:B------:R-:W1:Y:S02]  /*8b40*/  @!P0 SYNCS.PHASECHK.TRANS64 P0, [R9+URZ], R4 ;  /* 0x00000004090085a7 */ /* 0x000e64000800007f */
[----:B-1----:R-:W-:Y:S05]  /*8b50*/  @!P0 BRA `(.L_x_175) ;  /* 0xfffffffc00f08947 */ /* 0x002fea000383ffff */
[----:B------:R-:W-:Y:S05]  /*8b60*/  BRA `(.L_x_204) ;  /* 0xfffffff400447947 */ /* 0x000fea000383ffff */
.L_x_176:
[----:B0-----:R0:W1:Y:S02]  /*8b70*/  SYNCS.PHASECHK.TRANS64.TRYWAIT P0, [R8+URZ], R5 ;  /* 0x00000005080075a7 */ /* 0x001064000800017f */
[----:B-1----:R-:W-:Y:S05]  /*8b80*/  @!P0 NANOSLEEP.SYNCS 0x989680 ;  /* 0x009896800000895d */ /* 0x002fea0003900000 */
[----:B------:R-:W1:Y:S02]  /*8b90*/  @!P0 SYNCS.PHASECHK.TRANS64 P0, [R8+URZ], R5 ;  /* 0x00000005080085a7 */ /* 0x000e64000800007f */
[----:B-1----:R-:W-:Y:S05]  /*8ba0*/  @!P0 BRA `(.L_x_176) ;  /* 0xfffffffc00f08947 */ /* 0x002fea000383ffff */
[----:B------:R-:W-:Y:S05]  /*8bb0*/  BRA `(.L_x_205) ;  /* 0xfffffff400547947 */ /* 0x000fea000383ffff */
.L_x_177:
[----:B0-----:R0:W1:Y:S02]  /*8bc0*/  SYNCS.PHASECHK.TRANS64.TRYWAIT P0, [R9+URZ], R4 ;  /* 0x00000004090075a7 */ /* 0x001064000800017f */
[----:B-1----:R-:W-:Y:S05]  /*8bd0*/  @!P0 NANOSLEEP.SYNCS 0x989680 ;  /* 0x009896800000895d */ /* 0x002fea0003900000 */
[----:B------:R-:W1:Y:S02]  /*8be0*/  @!P0 SYNCS.PHASECHK.TRANS64 P0, [R9+URZ], R4 ;  /* 0x00000004090085a7 */ /* 0x000e64000800007f */
[----:B-1----:R-:W-:Y:S05]  /*8bf0*/  @!P0 BRA `(.L_x_177) ;  /* 0xfffffffc00f08947 */ /* 0x002fea000383ffff */
[----:B------:R-:W-:Y:S05]  /*8c00*/  BRA `(.L_x_206) ;  /* 0xfffffff400647947 */ /* 0x000fea000383ffff */
.L_x_178:
[----:B0-----:R0:W1:Y:S02]  /*8c10*/  SYNCS.PHASECHK.TRANS64.TRYWAIT P0, [R8+URZ], R5 ;  /* 0x00000005080075a7 */ /* 0x001064000800017f */
[----:B-1----:R-:W-:Y:S05]  /*8c20*/  @!P0 NANOSLEEP.SYNCS 0x989680 ;  /* 0x009896800000895d */ /* 0x002fea0003900000 */
[----:B------:R-:W1:Y:S02]  /*8c30*/  @!P0 SYNCS.PHASECHK.TRANS64 P0, [R8+URZ], R5 ;  /* 0x00000005080085a7 */ /* 0x000e64000800007f */
[----:B-1----:R-:W-:Y:S05]  /*8c40*/  @!P0 BRA `(.L_x_178) ;  /* 0xfffffffc00f08947 */ /* 0x002fea000383ffff */
[----:B------:R-:W-:Y:S05]  /*8c50*/  BRA `(.L_x_207) ;  /* 0xfffffff400747947 */ /* 0x000fea000383ffff */
.L_x_179:
[----:B0-----:R0:W1:Y:S02]  /*8c60*/  SYNCS.PHASECHK.TRANS64.TRYWAIT P0, [R9+URZ], R4 ;  /* 0x00000004090075a7 */ /* 0x001064000800017f */
[----:B-1----:R-:W-:Y:S05]  /*8c70*/  @!P0 NANOSLEEP.SYNCS 0x989680 ;  /* 0x009896800000895d */ /* 0x002fea0003900000 */
[----:B------:R-:W1:Y:S02]  /*8c80*/  @!P0 SYNCS.PHASECHK.TRANS64 P0, [R9+URZ], R4 ;  /* 0x00000004090085a7 */ /* 0x000e64000800007f */
[----:B-1----:R-:W-:Y:S05]  /*8c90*/  @!P0 BRA `(.L_x_179) ;  /* 0xfffffffc00f08947 */ /* 0x002fea000383ffff */
[----:B------:R-:W-:Y:S05]  /*8ca0*/  BRA `(.L_x_208) ;  /* 0xfffffff400847947 */ /* 0x000fea000383ffff */
.L_x_180:
[----:B0-----:R0:W1:Y:S02]  /*8cb0*/  SYNCS.PHASECHK.TRANS64.TRYWAIT P0, [R8+URZ], R5 ;  /* 0x00000005080075a7 */ /* 0x001064000800017f */
[----:B-1----:R-:W-:Y:S05]  /*8cc0*/  @!P0 NANOSLEEP.SYNCS 0x989680 ;  /* 0x009896800000895d */ /* 0x002fea0003900000 */
[----:B------:R-:W1:Y:S02]  /*8cd0*/  @!P0 SYNCS.PHASECHK.TRANS64 P0, [R8+URZ], R5 ;  /* 0x00000005080085a7 */ /* 0x000e64000800007f */
[----:B-1----:R-:W-:Y:S05]  /*8ce0*/  @!P0 BRA `(.L_x_180) ;  /* 0xfffffffc00f08947 */ /* 0x002fea000383ffff */
[----:B------:R-:W-:Y:S05]  /*8cf0*/  BRA `(.L_x_209) ;  /* 0xfffffff400947947 */ /* 0x000fea000383ffff */
.L_x_181:
[----:B0-----:R0:W1:Y:S02]  /*8d00*/  SYNCS.PHASECHK.TRANS64.TRYWAIT P0, [R9+URZ], R4 ;  /* 0x00000004090075a7 */ /* 0x001064000800017f */
[----:B-1----:R-:W-:Y:S05]  /*8d10*/  @!P0 NANOSLEEP.SYNCS 0x989680 ;  /* 0x009896800000895d */ /* 0x002fea0003900000 */
[----:B------:R-:W1:Y:S02]  /*8d20*/  @!P0 SYNCS.PHASECHK.TRANS64 P0, [R9+URZ], R4 ;  /* 0x00000004090085a7 */ /* 0x000e64000800007f */
[----:B-1----:R-:W-:Y:S05]  /*8d30*/  @!P0 BRA `(.L_x_181) ;  /* 0xfffffffc00f08947 */ /* 0x002fea000383ffff */
[----:B------:R-:W-:Y:S05]  /*8d40*/  BRA `(.L_x_210) ;  /* 0xfffffff400a47947 */ /* 0x000fea000383ffff */
.L_x_182:
[----:B0-----:R0:W1:Y:S02]  /*8d50*/  SYNCS.PHASECHK.TRANS64.TRYWAIT P0, [R8+URZ], R5 ;  /* 0x00000005080075a7 */ /* 0x001064000800017f */
[----:B-1----:R-:W-:Y:S05]  /*8d60*/  @!P0 NANOSLEEP.SYNCS 0x989680 ;  /* 0x009896800000895d */ /* 0x002fea0003900000 */
[----:B------:R-:W1:Y:S02]  /*8d70*/  @!P0 SYNCS.PHASECHK.TRANS64 P0, [R8+URZ], R5 ;  /* 0x00000005080085a7 */ /* 0x000e64000800007f */
[----:B-1----:R-:W-:Y:S05]  /*8d80*/  @!P0 BRA `(.L_x_182) ;  /* 0xfffffffc00f08947 */ /* 0x002fea000383ffff */
[----:B------:R-:W-:Y:S05]  /*8d90*/  BRA `(.L_x_211) ;  /* 0xfffffff400b47947 */ /* 0x000fea000383ffff */
.L_x_183:
[----:B-1----:R1:W2:Y:S02]  /*8da0*/  SYNCS.PHASECHK.TRANS64.TRYWAIT P0, [R11+URZ], R6 ;  /* 0x000000060b0075a7 */ /* 0x0022a4000800017f */
[----:B--2---:R-:W-:Y:S05]  /*8db0*/  @!P0 NANOSLEEP.SYNCS 0x989680 ;  /* 0x009896800000895d */ /* 0x004fea0003900000 */
[----:B------:R-:W2:Y:S02]  /*8dc0*/  @!P0 SYNCS.PHASECHK.TRANS64 P0, [R11+URZ], R6 ;  /* 0x000000060b0085a7 */ /* 0x000ea4000800007f */
[----:B--2---:R-:W-:Y:S05]  /*8dd0*/  @!P0 BRA `(.L_x_183) ;  /* 0xfffffffc00f08947 */ /* 0x004fea000383ffff */
[----:B------:R-:W-:Y:S05]  /*8de0*/  BRA `(.L_x_212) ;  /* 0xfffffff400bc7947 */ /* 0x000fea000383ffff */
.L_x_213:
[----:B------:R-:W-:-:S00]  /*8df0*/  BRA `(.L_x_213) ;  /* 0xfffffffc00fc7947 */ /* 0x000fc0000383ffff */
[----:B------:R-:W-:-:S00]  /*8e00*/  NOP ;  /* 0x0000000000007918 */ /* 0x000fc00000000000 */
[----:B------:R-:W-:-:S00]  /*8e10*/  NOP ;  /* 0x0000000000007918 */ /* 0x000fc00000000000 */
[----:B------:R-:W-:-:S00]  /*8e20*/  NOP ;  /* 0x0000000000007918 */ /* 0x000fc00000000000 */
[----:B------:R-:W-:-:S00]  /*8e30*/  NOP ;  /* 0x0000000000007918 */ /* 0x000fc00000000000 */
[----:B------:R-:W-:-:S00]  /*8e40*/  NOP ;  /* 0x0000000000007918 */ /* 0x000fc00000000000 */
[----:B------:R-:W-:-:S00]  /*8e50*/  NOP ;  /* 0x0000000000007918 */ /* 0x000fc00000000000 */
[----:B------:R-:W-:-:S00]  /*8e60*/  NOP ;  /* 0x0000000000007918 */ /* 0x000fc00000000000 */
[----:B------:R-:W-:-:S00]  /*8e70*/  NOP ;  /* 0x0000000000007918 */ /* 0x000fc00000000000 */
.L_x_214:


//--------------------- .nv.global.init           --------------------------
	.section	.nv.global.init,"aw",@progbits
.nv.global.init:
	.type		$str$22,@object
	.size		$str$22,($str$23 - $str$22)
$str$22:
        /*0000*/ 	.byte	0x6b, 0x5f, 0x74, 0x69, 0x6c, 0x65, 0x5f, 0x63, 0x6f, 0x75, 0x6e, 0x74, 0x20, 0x3e, 0x3d, 0x20
        /*0010*/ 	.byte	0x31, 0x00
	.type		$str$23,@object
	.size		$str$23,(__unnamed_1 - $str$23)
$str$23:
        /*0012*/ 	.byte	0x2f, 0x74, 0x6d, 0x70, 0x2f, 0x63, 0x75, 0x74, 0x6c, 0x61, 0x73, 0x73, 0x5f, 0x73, 0x77, 0x65
        /*0022*/ 	.byte	0x65, 0x70, 0x5f, 0x73, 0x72, 0x63, 0x2f, 0x69, 0x6e, 0x63, 0x6c, 0x75, 0x64, 0x65, 0x2f, 0x63
        /*0032*/ 	.byte	0x75, 0x74, 0x6c, 0x61, 0x73, 0x73, 0x2f, 0x67, 0x65, 0x6d, 0x6d, 0x2f, 0x63, 0x6f, 0x6c, 0x6c
        /*0042*/ 	.byte	0x65, 0x63, 0x74, 0x69, 0x76, 0x65, 0x2f, 0x73, 0x6d, 0x39, 0x30, 0x5f, 0x6d, 0x6d, 0x61, 0x5f
        /*0052*/ 	.byte	0x74, 0x6d, 0x61, 0x5f, 0x67, 0x6d, 0x6d, 0x61, 0x5f, 0x73, 0x73, 0x5f, 0x77, 0x61, 0x72, 0x70
        /*0062*/ 	.byte	0x73, 0x70, 0x65, 0x63, 0x69, 0x61, 0x6c, 0x69, 0x7a, 0x65, 0x64, 0x2e, 0x68, 0x70, 0x70, 0x00
	.type		__unnamed_1,@object
	.size		__unnamed_1,(.L_0 - __unnamed_1)
__unnamed_1:
        /*0072*/ 	.byte	0x76, 0x6f, 0x69, 0x64, 0x20, 0x63, 0x75, 0x74, 0x6c, 0x61, 0x73, 0x73, 0x3a, 0x3a, 0x67, 0x65
        /* <DEDUP_REMOVED lines=179> */
        /*0bb2*/ 	.byte	0x74, 0x69, 0x74, 0x79, 0x5d, 0x00
.L_0:


//--------------------- .nv.shared._ZN7cutlass13device_kernelINS_4gemm6kernel13GemmUniversalIN4cute5tupleIJiiiiEEENS1_10collective13CollectiveMmaINS1_34MainloopSm90TmaGmmaWarpSpecializedILi20ENS5_IJNS4_1CILi1EEESB_SB_EEENS1_32KernelTmaWarpSpecializedPingpongEEENS5_IJNSA_ILi64EEENSA_ILi112EEENSA_ILi32EEEEEENS_6half_tENS5_IJlSB_lEEESJ_SK_NS4_8TiledMMAINS4_8MMA_AtomIJNS4_4SM904GMMA25MMA_64x16x16_F32F16F16_SSILNSO_5MajorE0ELSQ_0ELNSO_7ScaleInE1ELSR_1EEEEEENS4_6LayoutISC_NS5_IJNSA_ILi0EEESV_SV_EEEEENS5_IJNS4_10UnderscoreESY_SY_EEEEENS4_13SM90_TMA_LOADENS4_14ComposedLayoutINS4_7SwizzleILi2ELi4ELi3EEENS4_18smem_ptr_flag_bitsILi16EEENSU_INS5_IJNSA_ILi8EEESH_EEENS5_IJSH_SB_EEEEEEEvNS4_8identityES11_S1B_vS1C_EENS_8epilogue10collective6detail29Sm90TmaWarpSpecializedAdapterINS1F_15DefaultEpilogueISJ_SK_SK_NS1E_6thread17LinearCombinationISJ_Li1EffLNS1J_9ScaleType4KindE0ELNS_15FloatRoundStyleE2ESJ_EENS1_15EpilogueDefaultEEEEEvvEEEEvNT_6ParamsE --------------------------
	.section	.nv.shared._ZN7cutlass13device_kernelINS_4gemm6kernel13GemmUniversalIN4cute5tupleIJiiiiEEENS1_10collective13CollectiveMmaINS1_34MainloopSm90TmaGmmaWarpSpecializedILi20ENS5_IJNS4_1CILi1EEESB_SB_EEENS1_32KernelTmaWarpSpecializedPingpongEEENS5_IJNSA_ILi64EEENSA_ILi112EEENSA_ILi32EEEEEENS_6half_tENS5_IJlSB_lEEESJ_SK_NS4_8TiledMMAINS4_8MMA_AtomIJNS4_4SM904GMMA25MMA_64x16x16_F32F16F16_SSILNSO_5MajorE0ELSQ_0ELNSO_7ScaleInE1ELSR_1EEEEEENS4_6LayoutISC_NS5_IJNSA_ILi0EEESV_SV_EEEEENS5_IJNS4_10UnderscoreESY_SY_EEEEENS4_13SM90_TMA_LOADENS4_14ComposedLayoutINS4_7SwizzleILi2ELi4ELi3EEENS4_18smem_ptr_flag_bitsILi16EEENSU_INS5_IJNSA_ILi8EEESH_EEENS5_IJSH_SB_EEEEEEEvNS4_8identityES11_S1B_vS1C_EENS_8epilogue10collective6detail29Sm90TmaWarpSpecializedAdapterINS1F_15DefaultEpilogueISJ_SK_SK_NS1E_6thread17LinearCombinationISJ_Li1EffLNS1J_9ScaleType4KindE0ELNS_15FloatRoundStyleE2ESJ_EENS1_15EpilogueDefaultEEEEEvvEEEEvNT_6ParamsE,"aw",@nobits
	.sectionflags	@""
	.align	16
	.zero		1024


//--------------------- .nv.shared.reserved.0     --------------------------
	.section	.nv.shared.reserved.0,"aw",@nobits
	.weak		__nv_reservedSMEM_offset_0_alias
	.size		__nv_reservedSMEM_offset_0_alias, 0, 0
	.other		__nv_reservedSMEM_offset_0_alias,@"STO_CUDA_RESERVED_SHARED STV_DEFAULT"
__nv_reservedSMEM_offset_0_alias:
	.zero		0


//--------------------- .nv.global                --------------------------
	.section	.nv.global,"aw",@nobits
.nv.global:
	.type		_ZN40_INTERNAL_75a20d60_4_k_cu_3e5c0681_160774cute1_E,@object
	.size		_ZN40_INTERNAL_75a20d60_4_k_cu_3e5c0681_160774cute1_E,(_ZN40_INTERNAL_75a20d60_4_k_cu_3e5c0681_160774cuda3std3__45__cpo6cbeginE - _ZN40_INTERNAL_75a20d60_4_k_cu_3e5c0681_160774cute1_E)
_ZN40_INTERNAL_75a20d60_4_k_cu_3e5c0681_160774cute1_E:
	.zero		1
	.type		_ZN40_INTERNAL_75a20d60_4_k_cu_3e5c0681_160774cuda3std3__45__cpo6cbeginE,@object
	.size		_ZN40_INTERNAL_75a20d60_4_k_cu_3e5c0681_160774cuda3std3__45__cpo6cbeginE,(_ZN40_INTERNAL_75a20d60_4_k_cu_3e5c0681_160774cuda3std3__48in_placeE - _ZN40_INTERNAL_75a20d60_4_k_cu_3e5c0681_160774cuda3std3__45__cpo6cbeginE)
_ZN40_INTERNAL_75a20d60_4_k_cu_3e5c0681_160774cuda3std3__45__cpo6cbeginE:
	.zero		1
	.type		_ZN40_INTERNAL_75a20d60_4_k_cu_3e5c0681_160774cuda3std3__48in_placeE,@object
	.size		_ZN40_INTERNAL_75a20d60_4_k_cu_3e5c0681_160774cuda3std3__48in_placeE,(_ZN40_INTERNAL_75a20d60_4_k_cu_3e5c0681_160774cuda3std6ranges3__45__cpo9iter_moveE - _ZN40_INTERNAL_75a20d60_4_k_cu_3e5c0681_160774cuda3std3__48in_placeE)
_ZN40_INTERNAL_75a20d60_4_k_cu_3e5c0681_160774cuda3std3__48in_placeE:
	.zero		1
	.type		_ZN40_INTERNAL_75a20d60_4_k_cu_3e5c0681_160774cuda3std6ranges3__45__cpo9iter_moveE,@object
	.size		_ZN40_INTERNAL_75a20d60_4_k_cu_3e5c0681_160774cuda3std6ranges3__45__cpo9iter_moveE,(_ZN40_INTERNAL_75a20d60_4_k_cu_3e5c0681_160774cuda3std3__45__cpo5beginE - _ZN40_INTERNAL_75a20d60_4_k_cu_3e5c0681_160774cuda3std6ranges3__45__cpo9iter_moveE)
_ZN40_INTERNAL_75a20d60_4_k_cu_3e5c0681_160774cuda3std6ranges3__45__cpo9iter_moveE:
	.zero		1
	.type		_ZN40_INTERNAL_75a20d60_4_k_cu_3e5c0681_160774cuda3std3__45__cpo5beginE,@object
	.size		_ZN40_INTERNAL_75a20d60_4_k_cu_3e5c0681_160774cuda3std3__45__cpo5beginE,(_ZN40_INTERNAL_75a20d60_4_k_cu_3e5c0681_160774cuda3std3__442_GLOBAL__N__75a20d60_4_k_cu_3e5c0681_160776ignoreE - _ZN40_INTERNAL_75a20d60_4_k_cu_3e5c0681_160774cuda3std3__45__cpo5beginE)
_ZN40_INTERNAL_75a20d60_4_k_cu_3e5c0681_160774cuda3std3__45__cpo5beginE:
	.zero		1
	.type		_ZN40_INTERNAL_75a20d60_4_k_cu_3e5c0681_160774cuda3std3__442_GLOBAL__N__75a20d60_4_k_cu_3e5c0681_160776ignoreE,@object
	.size		_ZN40_INTERNAL_75a20d60_4_k_cu_3e5c0681_160774cuda3std3__442_GLOBAL__N__75a20d60_4_k_cu_3e5c0681_160776ignoreE,(_ZN40_INTERNAL_75a20d60_4_k_cu_3e5c0681_160774cute7productE - _ZN40_INTERNAL_75a20d60_4_k_cu_3e5c0681_160774cuda3std3__442_GLOBAL__N__75a20d60_4_k_cu_3e5c0681_160776ignoreE)
_ZN40_INTERNAL_75a20d60_4_k_cu_3e5c0681_160774cuda3std3__442_GLOBAL__N__75a20d60_4_k_cu_3e5c0681_160776ignoreE:
	.zero		1
	.type		_ZN40_INTERNAL_75a20d60_4_k_cu_3e5c0681_160774cute7productE,@object
	.size		_ZN40_INTERNAL_75a20d60_4_k_cu_3e5c0681_160774cute7productE,(_ZN40_INTERNAL_75a20d60_4_k_cu_3e5c0681_160774cuda3std3__45__cpo3endE - _ZN40_INTERNAL_75a20d60_4_k_cu_3e5c0681_160774cute7productE)
_ZN40_INTERNAL_75a20d60_4_k_cu_3e5c0681_160774cute7productE:
	.zero		1
	.type		_ZN40_INTERNAL_75a20d60_4_k_cu_3e5c0681_160774cuda3std3__45__cpo3endE,@object
	.size		_ZN40_INTERNAL_75a20d60_4_k_cu_3e5c0681_160774cuda3std3__45__cpo3endE,(_ZN40_INTERNAL_75a20d60_4_k_cu_3e5c0681_160774cuda3std3__419piecewise_constructE - _ZN40_INTERNAL_75a20d60_4_k_cu_3e5c0681_160774cuda3std3__45__cpo3endE)
_ZN40_INTERNAL_75a20d60_4_k_cu_3e5c0681_160774cuda3std3__45__cpo3endE:
	.zero		1
	.type		_ZN40_INTERNAL_75a20d60_4_k_cu_3e5c0681_160774cuda3std3__419piecewise_constructE,@object
	.size		_ZN40_INTERNAL_75a20d60_4_k_cu_3e5c0681_160774cuda3std3__419piecewise_constructE,(_ZN40_INTERNAL_75a20d60_4_k_cu_3e5c0681_160774cuda3std3__45__cpo4cendE - _ZN40_INTERNAL_75a20d60_4_k_cu_3e5c0681_160774cuda3std3__419piecewise_constructE)
_ZN40_INTERNAL_75a20d60_4_k_cu_3e5c0681_160774cuda3std3__419piecewise_constructE:
	.zero		1
	.type		_ZN40_INTERNAL_75a20d60_4_k_cu_3e5c0681_160774cuda3std3__45__cpo4cendE,@object
	.size		_ZN40_INTERNAL_75a20d60_4_k_cu_3e5c0681_160774cuda3std3__45__cpo4cendE,(_ZN40_INTERNAL_75a20d60_4_k_cu_3e5c0681_160774cuda3std6ranges3__45__cpo4swapE - _ZN40_INTERNAL_75a20d60_4_k_cu_3e5c0681_160774cuda3std3__45__cpo4cendE)
_ZN40_INTERNAL_75a20d60_4_k_cu_3e5c0681_160774cuda3std3__45__cpo4cendE:
	.zero		1
	.type		_ZN40_INTERNAL_75a20d60_4_k_cu_3e5c0681_160774cuda3std6ranges3__45__cpo4swapE,@object
	.size		_ZN40_INTERNAL_75a20d60_4_k_cu_3e5c0681_160774cuda3std6ranges3__45__cpo4swapE,(.L_8 - _ZN40_INTERNAL_75a20d60_4_k_cu_3e5c0681_160774cuda3std6ranges3__45__cpo4swapE)
_ZN40_INTERNAL_75a20d60_4_k_cu_3e5c0681_160774cuda3std6ranges3__45__cpo4swapE:
	.zero		1
.L_8:


//--------------------- .nv.constant0._ZN7cutlass13device_kernelINS_4gemm6kernel13GemmUniversalIN4cute5tupleIJiiiiEEENS1_10collective13CollectiveMmaINS1_34MainloopSm90TmaGmmaWarpSpecializedILi20ENS5_IJNS4_1CILi1EEESB_SB_EEENS1_32KernelTmaWarpSpecializedPingpongEEENS5_IJNSA_ILi64EEENSA_ILi112EEENSA_ILi32EEEEEENS_6half_tENS5_IJlSB_lEEESJ_SK_NS4_8TiledMMAINS4_8MMA_AtomIJNS4_4SM904GMMA25MMA_64x16x16_F32F16F16_SSILNSO_5MajorE0ELSQ_0ELNSO_7ScaleInE1ELSR_1EEEEEENS4_6LayoutISC_NS5_IJNSA_ILi0EEESV_SV_EEEEENS5_IJNS4_10UnderscoreESY_SY_EEEEENS4_13SM90_TMA_LOADENS4_14ComposedLayoutINS4_7SwizzleILi2ELi4ELi3EEENS4_18smem_ptr_flag_bitsILi16EEENSU_INS5_IJNSA_ILi8EEESH_EEENS5_IJSH_SB_EEEEEEEvNS4_8identityES11_S1B_vS1C_EENS_8epilogue10collective6detail29Sm90TmaWarpSpecializedAdapterINS1F_15DefaultEpilogueISJ_SK_SK_NS1E_6thread17LinearCombinationISJ_Li1EffLNS1J_9ScaleType4KindE0ELNS_15FloatRoundStyleE2ESJ_EENS1_15EpilogueDefaultEEEEEvvEEEEvNT_6ParamsE --------------------------
	.section	.nv.constant0._ZN7cutlass13device_kernelINS_4gemm6kernel13GemmUniversalIN4cute5tupleIJiiiiEEENS1_10collective13CollectiveMmaINS1_34MainloopSm90TmaGmmaWarpSpecializedILi20ENS5_IJNS4_1CILi1EEESB_SB_EEENS1_32KernelTmaWarpSpecializedPingpongEEENS5_IJNSA_ILi64EEENSA_ILi112EEENSA_ILi32EEEEEENS_6half_tENS5_IJlSB_lEEESJ_SK_NS4_8TiledMMAINS4_8MMA_AtomIJNS4_4SM904GMMA25MMA_64x16x16_F32F16F16_SSILNSO_5MajorE0ELSQ_0ELNSO_7ScaleInE1ELSR_1EEEEEENS4_6LayoutISC_NS5_IJNSA_ILi0EEESV_SV_EEEEENS5_IJNS4_10UnderscoreESY_SY_EEEEENS4_13SM90_TMA_LOADENS4_14ComposedLayoutINS4_7SwizzleILi2ELi4ELi3EEENS4_18smem_ptr_flag_bitsILi16EEENSU_INS5_IJNSA_ILi8EEESH_EEENS5_IJSH_SB_EEEEEEEvNS4_8identityES11_S1B_vS1C_EENS_8epilogue10collective6detail29Sm90TmaWarpSpecializedAdapterINS1F_15DefaultEpilogueISJ_SK_SK_NS1E_6thread17LinearCombinationISJ_Li1EffLNS1J_9ScaleType4KindE0ELNS_15FloatRoundStyleE2ESJ_EENS1_15EpilogueDefaultEEEEEvvEEEEvNT_6ParamsE,"a",@progbits
	.sectionflags	@""
	.align	4
.nv.constant0._ZN7cutlass13device_kernelINS_4gemm6kernel13GemmUniversalIN4cute5tupleIJiiiiEEENS1_10collective13CollectiveMmaINS1_34MainloopSm90TmaGmmaWarpSpecializedILi20ENS5_IJNS4_1CILi1EEESB_SB_EEENS1_32KernelTmaWarpSpecializedPingpongEEENS5_IJNSA_ILi64EEENSA_ILi112EEENSA_ILi32EEEEEENS_6half_tENS5_IJlSB_lEEESJ_SK_NS4_8TiledMMAINS4_8MMA_AtomIJNS4_4SM904GMMA25MMA_64x16x16_F32F16F16_SSILNSO_5MajorE0ELSQ_0ELNSO_7ScaleInE1ELSR_1EEEEEENS4_6LayoutISC_NS5_IJNSA_ILi0EEESV_SV_EEEEENS5_IJNS4_10UnderscoreESY_SY_EEEEENS4_13SM90_TMA_LOADENS4_14ComposedLayoutINS4_7SwizzleILi2ELi4ELi3EEENS4_18smem_ptr_flag_bitsILi16EEENSU_INS5_IJNSA_ILi8EEESH_EEENS5_IJSH_SB_EEEEEEEvNS4_8identityES11_S1B_vS1C_EENS_8epilogue10collective6detail29Sm90TmaWarpSpecializedAdapterINS1F_15DefaultEpilogueISJ_SK_SK_NS1E_6thread17LinearCombinationISJ_Li1EffLNS1J_9ScaleType4KindE0ELNS_15FloatRoundStyleE2ESJ_EENS1_15EpilogueDefaultEEEEEvvEEEEvNT_6ParamsE:
	.zero		1664


//--------------------- SYMBOLS --------------------------

	.type		.nv.reservedSmem.offset0,@object
	.size		.nv.reservedSmem.offset0,0x4
	.type		__assertfail,@function
